//
// Generated by NVIDIA NVVM Compiler
//
// Compiler Build ID: CL-36424714
// Cuda compilation tools, release 13.0, V13.0.88
// Based on NVVM 20.0.0
//

.version 9.0
.target sm_100
.address_size 64

.func  (.param .b32 func_retval0) _Z17desc_jaccard_distIfET_PS0_S1_S1_jjjjfj
(
	.param .b64 _Z17desc_jaccard_distIfET_PS0_S1_S1_jjjjfj_param_0,
	.param .b64 _Z17desc_jaccard_distIfET_PS0_S1_S1_jjjjfj_param_1,
	.param .b64 _Z17desc_jaccard_distIfET_PS0_S1_S1_jjjjfj_param_2,
	.param .b32 _Z17desc_jaccard_distIfET_PS0_S1_S1_jjjjfj_param_3,
	.param .b32 _Z17desc_jaccard_distIfET_PS0_S1_S1_jjjjfj_param_4,
	.param .b32 _Z17desc_jaccard_distIfET_PS0_S1_S1_jjjjfj_param_5,
	.param .b32 _Z17desc_jaccard_distIfET_PS0_S1_S1_jjjjfj_param_6,
	.param .b32 _Z17desc_jaccard_distIfET_PS0_S1_S1_jjjjfj_param_7,
	.param .b32 _Z17desc_jaccard_distIfET_PS0_S1_S1_jjjjfj_param_8
)
;
.global .align 8 .u64 _Z19p_desc_jaccard_distIfE = _Z17desc_jaccard_distIfET_PS0_S1_S1_jjjjfj;

.func  (.param .b32 func_retval0) _Z17desc_jaccard_distIfET_PS0_S1_S1_jjjjfj(
	.param .b64 _Z17desc_jaccard_distIfET_PS0_S1_S1_jjjjfj_param_0,
	.param .b64 _Z17desc_jaccard_distIfET_PS0_S1_S1_jjjjfj_param_1,
	.param .b64 _Z17desc_jaccard_distIfET_PS0_S1_S1_jjjjfj_param_2,
	.param .b32 _Z17desc_jaccard_distIfET_PS0_S1_S1_jjjjfj_param_3,
	.param .b32 _Z17desc_jaccard_distIfET_PS0_S1_S1_jjjjfj_param_4,
	.param .b32 _Z17desc_jaccard_distIfET_PS0_S1_S1_jjjjfj_param_5,
	.param .b32 _Z17desc_jaccard_distIfET_PS0_S1_S1_jjjjfj_param_6,
	.param .b32 _Z17desc_jaccard_distIfET_PS0_S1_S1_jjjjfj_param_7,
	.param .b32 _Z17desc_jaccard_distIfET_PS0_S1_S1_jjjjfj_param_8
)
{
	.reg .pred 	%p<56>;
	.reg .b16 	%rs<56>;
	.reg .b32 	%r<44>;
	.reg .b32 	%f<136>;
	.reg .b64 	%rd<31>;

	ld.param.u64 	%rd8, [_Z17desc_jaccard_distIfET_PS0_S1_S1_jjjjfj_param_0];
	ld.param.u64 	%rd9, [_Z17desc_jaccard_distIfET_PS0_S1_S1_jjjjfj_param_1];
	ld.param.u64 	%rd10, [_Z17desc_jaccard_distIfET_PS0_S1_S1_jjjjfj_param_2];
	ld.param.u32 	%r24, [_Z17desc_jaccard_distIfET_PS0_S1_S1_jjjjfj_param_3];
	ld.param.u32 	%r25, [_Z17desc_jaccard_distIfET_PS0_S1_S1_jjjjfj_param_4];
	ld.param.u32 	%r21, [_Z17desc_jaccard_distIfET_PS0_S1_S1_jjjjfj_param_5];
	ld.param.u32 	%r22, [_Z17desc_jaccard_distIfET_PS0_S1_S1_jjjjfj_param_6];
	ld.param.f32 	%f9, [_Z17desc_jaccard_distIfET_PS0_S1_S1_jjjjfj_param_7];
	ld.param.u32 	%r23, [_Z17desc_jaccard_distIfET_PS0_S1_S1_jjjjfj_param_8];
	mad.lo.s32 	%r26, %r21, %r25, %r24;
	mul.wide.u32 	%rd11, %r26, 4;
	add.s64 	%rd12, %rd10, %rd11;
	ld.f32 	%f1, [%rd12];
	setp.eq.s32 	%p3, %r21, 0;
	mov.f32 	%f134, 0f00000000;
	@%p3 bra 	$L__BB0_3;
	mov.f32 	%f134, 0f00000000;
	mov.b32 	%r36, 0;
$L__BB0_2:
	mul.wide.s32 	%rd13, %r36, 4;
	add.s64 	%rd14, %rd8, %rd13;
	ld.f32 	%f12, [%rd14];
	setp.neu.f32 	%p4, %f12, %f9;
	add.f32 	%f13, %f134, 0f3F800000;
	selp.f32 	%f134, %f13, %f134, %p4;
	add.s32 	%r36, %r36, %r23;
	setp.lt.u32 	%p5, %r36, %r21;
	@%p5 bra 	$L__BB0_2;
$L__BB0_3:
	setp.eq.s32 	%p6, %r22, 0;
	@%p6 bra 	$L__BB0_26;
	and.b32  	%r1, %r23, 15;
	and.b32  	%r2, %r23, 7;
	and.b32  	%r3, %r23, -16;
	and.b32  	%r4, %r23, 3;
	add.s64 	%rd1, %rd8, 32;
	neg.s32 	%r5, %r3;
	mov.b32 	%r37, 0;
$L__BB0_5:
	mul.wide.s32 	%rd15, %r37, 4;
	add.s64 	%rd2, %rd9, %rd15;
	ld.f32 	%f14, [%rd2];
	setp.eq.f32 	%p7, %f14, %f9;
	@%p7 bra 	$L__BB0_25;
	setp.eq.s32 	%p9, %r21, 0;
	mov.pred 	%p55, 0;
	@%p9 bra 	$L__BB0_24;
	mov.b32 	%r38, 0;
$L__BB0_8:
	setp.eq.s32 	%p10, %r23, 0;
	mov.b16 	%rs55, 1;
	@%p10 bra 	$L__BB0_22;
	setp.lt.u32 	%p11, %r23, 16;
	mov.b16 	%rs55, 1;
	mov.b32 	%r42, 0;
	@%p11 bra 	$L__BB0_12;
	mul.wide.s32 	%rd16, %r37, 4;
	add.s64 	%rd17, %rd9, %rd16;
	add.s64 	%rd30, %rd17, 32;
	mov.b16 	%rs55, 1;
	mov.u32 	%r39, %r5;
	mov.u32 	%r40, %r38;
$L__BB0_11:
	.pragma "nounroll";
	mul.wide.s32 	%rd18, %r40, 4;
	add.s64 	%rd19, %rd1, %rd18;
	ld.f32 	%f15, [%rd30+-32];
	ld.f32 	%f17, [%rd19+-32];
	setp.eq.f32 	%p12, %f15, %f17;
	ld.f32 	%f19, [%rd30+-28];
	ld.f32 	%f21, [%rd19+-28];
	setp.eq.f32 	%p13, %f19, %f21;
	ld.f32 	%f23, [%rd30+-24];
	ld.f32 	%f25, [%rd19+-24];
	setp.eq.f32 	%p14, %f23, %f25;
	ld.f32 	%f27, [%rd30+-20];
	ld.f32 	%f29, [%rd19+-20];
	setp.eq.f32 	%p15, %f27, %f29;
	ld.f32 	%f31, [%rd30+-16];
	ld.f32 	%f33, [%rd19+-16];
	setp.eq.f32 	%p16, %f31, %f33;
	ld.f32 	%f35, [%rd30+-12];
	ld.f32 	%f37, [%rd19+-12];
	setp.eq.f32 	%p17, %f35, %f37;
	ld.f32 	%f39, [%rd30+-8];
	ld.f32 	%f41, [%rd19+-8];
	setp.eq.f32 	%p18, %f39, %f41;
	ld.f32 	%f43, [%rd30+-4];
	ld.f32 	%f45, [%rd19+-4];
	setp.eq.f32 	%p19, %f43, %f45;
	ld.f32 	%f47, [%rd30];
	ld.f32 	%f49, [%rd19];
	setp.eq.f32 	%p20, %f47, %f49;
	ld.f32 	%f51, [%rd30+4];
	ld.f32 	%f53, [%rd19+4];
	setp.eq.f32 	%p21, %f51, %f53;
	ld.f32 	%f55, [%rd30+8];
	ld.f32 	%f57, [%rd19+8];
	setp.eq.f32 	%p22, %f55, %f57;
	ld.f32 	%f59, [%rd30+12];
	ld.f32 	%f61, [%rd19+12];
	setp.eq.f32 	%p23, %f59, %f61;
	ld.f32 	%f63, [%rd30+16];
	ld.f32 	%f65, [%rd19+16];
	setp.eq.f32 	%p24, %f63, %f65;
	ld.f32 	%f67, [%rd30+20];
	ld.f32 	%f69, [%rd19+20];
	setp.eq.f32 	%p25, %f67, %f69;
	ld.f32 	%f71, [%rd30+24];
	ld.f32 	%f73, [%rd19+24];
	setp.eq.f32 	%p26, %f71, %f73;
	ld.f32 	%f75, [%rd30+28];
	ld.f32 	%f76, [%rd19+28];
	setp.eq.f32 	%p27, %f75, %f76;
	selp.b16 	%rs19, 0, %rs55, %p12;
	selp.b16 	%rs20, 0, %rs19, %p13;
	selp.b16 	%rs21, 0, %rs20, %p14;
	selp.b16 	%rs22, 0, %rs21, %p15;
	selp.b16 	%rs23, 0, %rs22, %p16;
	selp.b16 	%rs24, 0, %rs23, %p17;
	selp.b16 	%rs25, 0, %rs24, %p18;
	selp.b16 	%rs26, 0, %rs25, %p19;
	selp.b16 	%rs27, 0, %rs26, %p20;
	selp.b16 	%rs28, 0, %rs27, %p21;
	selp.b16 	%rs29, 0, %rs28, %p22;
	selp.b16 	%rs30, 0, %rs29, %p23;
	selp.b16 	%rs31, 0, %rs30, %p24;
	selp.b16 	%rs32, 0, %rs31, %p25;
	selp.b16 	%rs33, 0, %rs32, %p26;
	selp.b16 	%rs55, 0, %rs33, %p27;
	add.s32 	%r40, %r40, 16;
	add.s32 	%r39, %r39, 16;
	add.s64 	%rd30, %rd30, 64;
	setp.ne.s32 	%p28, %r39, 0;
	mov.u32 	%r42, %r3;
	@%p28 bra 	$L__BB0_11;
$L__BB0_12:
	setp.eq.s32 	%p29, %r1, 0;
	@%p29 bra 	$L__BB0_22;
	add.s32 	%r31, %r1, -1;
	setp.lt.u32 	%p30, %r31, 7;
	@%p30 bra 	$L__BB0_15;
	mul.wide.s32 	%rd20, %r42, 4;
	add.s64 	%rd21, %rd2, %rd20;
	ld.f32 	%f77, [%rd21];
	add.s32 	%r32, %r42, %r38;
	mul.wide.s32 	%rd22, %r32, 4;
	add.s64 	%rd23, %rd8, %rd22;
	ld.f32 	%f79, [%rd23];
	setp.eq.f32 	%p31, %f77, %f79;
	ld.f32 	%f81, [%rd21+4];
	ld.f32 	%f83, [%rd23+4];
	setp.eq.f32 	%p32, %f81, %f83;
	ld.f32 	%f85, [%rd21+8];
	ld.f32 	%f87, [%rd23+8];
	setp.eq.f32 	%p33, %f85, %f87;
	ld.f32 	%f89, [%rd21+12];
	ld.f32 	%f91, [%rd23+12];
	setp.eq.f32 	%p34, %f89, %f91;
	ld.f32 	%f93, [%rd21+16];
	ld.f32 	%f95, [%rd23+16];
	setp.eq.f32 	%p35, %f93, %f95;
	ld.f32 	%f97, [%rd21+20];
	ld.f32 	%f99, [%rd23+20];
	setp.eq.f32 	%p36, %f97, %f99;
	ld.f32 	%f101, [%rd21+24];
	ld.f32 	%f103, [%rd23+24];
	setp.eq.f32 	%p37, %f101, %f103;
	ld.f32 	%f105, [%rd21+28];
	ld.f32 	%f106, [%rd23+28];
	setp.eq.f32 	%p38, %f105, %f106;
	selp.b16 	%rs35, 0, %rs55, %p31;
	selp.b16 	%rs36, 0, %rs35, %p32;
	selp.b16 	%rs37, 0, %rs36, %p33;
	selp.b16 	%rs38, 0, %rs37, %p34;
	selp.b16 	%rs39, 0, %rs38, %p35;
	selp.b16 	%rs40, 0, %rs39, %p36;
	selp.b16 	%rs41, 0, %rs40, %p37;
	selp.b16 	%rs55, 0, %rs41, %p38;
	add.s32 	%r42, %r42, 8;
$L__BB0_15:
	setp.eq.s32 	%p39, %r2, 0;
	@%p39 bra 	$L__BB0_22;
	add.s32 	%r33, %r2, -1;
	setp.lt.u32 	%p40, %r33, 3;
	@%p40 bra 	$L__BB0_18;
	mul.wide.s32 	%rd24, %r42, 4;
	add.s64 	%rd25, %rd2, %rd24;
	ld.f32 	%f107, [%rd25];
	add.s32 	%r34, %r42, %r38;
	mul.wide.s32 	%rd26, %r34, 4;
	add.s64 	%rd27, %rd8, %rd26;
	ld.f32 	%f109, [%rd27];
	setp.eq.f32 	%p41, %f107, %f109;
	ld.f32 	%f111, [%rd25+4];
	ld.f32 	%f113, [%rd27+4];
	setp.eq.f32 	%p42, %f111, %f113;
	ld.f32 	%f115, [%rd25+8];
	ld.f32 	%f117, [%rd27+8];
	setp.eq.f32 	%p43, %f115, %f117;
	ld.f32 	%f119, [%rd25+12];
	ld.f32 	%f120, [%rd27+12];
	setp.eq.f32 	%p44, %f119, %f120;
	selp.b16 	%rs43, 0, %rs55, %p41;
	selp.b16 	%rs44, 0, %rs43, %p42;
	selp.b16 	%rs45, 0, %rs44, %p43;
	selp.b16 	%rs55, 0, %rs45, %p44;
	add.s32 	%r42, %r42, 4;
$L__BB0_18:
	setp.eq.s32 	%p45, %r4, 0;
	@%p45 bra 	$L__BB0_22;
	setp.eq.s32 	%p46, %r4, 1;
	mul.wide.s32 	%rd28, %r42, 4;
	add.s64 	%rd6, %rd2, %rd28;
	ld.f32 	%f121, [%rd6];
	add.s32 	%r35, %r42, %r38;
	mul.wide.s32 	%rd29, %r35, 4;
	add.s64 	%rd7, %rd8, %rd29;
	ld.f32 	%f122, [%rd7];
	setp.eq.f32 	%p47, %f121, %f122;
	selp.b16 	%rs55, 0, %rs55, %p47;
	@%p46 bra 	$L__BB0_22;
	setp.eq.s32 	%p48, %r4, 2;
	ld.f32 	%f123, [%rd6+4];
	ld.f32 	%f124, [%rd7+4];
	setp.eq.f32 	%p49, %f123, %f124;
	selp.b16 	%rs55, 0, %rs55, %p49;
	@%p48 bra 	$L__BB0_22;
	ld.f32 	%f125, [%rd6+8];
	ld.f32 	%f126, [%rd7+8];
	setp.eq.f32 	%p50, %f125, %f126;
	selp.b16 	%rs55, 0, %rs55, %p50;
$L__BB0_22:
	add.s32 	%r38, %r38, %r23;
	setp.lt.u32 	%p51, %r38, %r21;
	and.b16  	%rs46, %rs55, 255;
	setp.ne.s16 	%p52, %rs46, 0;
	and.pred  	%p53, %p51, %p52;
	@%p53 bra 	$L__BB0_8;
	setp.eq.s16 	%p55, %rs46, 0;
$L__BB0_24:
	add.f32 	%f127, %f134, 0f3F800000;
	selp.f32 	%f134, %f134, %f127, %p55;
$L__BB0_25:
	add.s32 	%r37, %r37, %r23;
	setp.lt.u32 	%p54, %r37, %r22;
	@%p54 bra 	$L__BB0_5;
$L__BB0_26:
	div.rn.f32 	%f128, %f1, %f134;
	mov.f32 	%f129, 0f3F800000;
	sub.f32 	%f130, %f129, %f128;
	st.param.f32 	[func_retval0], %f130;
	ret;

}
	// .globl	_Z26descriptiveIntersectionGPUPfS_
.visible .entry _Z26descriptiveIntersectionGPUPfS_(
	.param .u64 .ptr .align 1 _Z26descriptiveIntersectionGPUPfS__param_0,
	.param .u64 .ptr .align 1 _Z26descriptiveIntersectionGPUPfS__param_1
)
{


	ret;

}
	// .globl	_Z6kernelIfEvPFT_PS0_S1_S1_jjjjfjEPS1_S4_S4_S1_fjj
.visible .entry _Z6kernelIfEvPFT_PS0_S1_S1_jjjjfjEPS1_S4_S4_S1_fjj(
	.param .u64 .ptr .align 1 _Z6kernelIfEvPFT_PS0_S1_S1_jjjjfjEPS1_S4_S4_S1_fjj_param_0,
	.param .u64 .ptr .align 1 _Z6kernelIfEvPFT_PS0_S1_S1_jjjjfjEPS1_S4_S4_S1_fjj_param_1,
	.param .u64 .ptr .align 1 _Z6kernelIfEvPFT_PS0_S1_S1_jjjjfjEPS1_S4_S4_S1_fjj_param_2,
	.param .u64 .ptr .align 1 _Z6kernelIfEvPFT_PS0_S1_S1_jjjjfjEPS1_S4_S4_S1_fjj_param_3,
	.param .u64 .ptr .align 1 _Z6kernelIfEvPFT_PS0_S1_S1_jjjjfjEPS1_S4_S4_S1_fjj_param_4,
	.param .f32 _Z6kernelIfEvPFT_PS0_S1_S1_jjjjfjEPS1_S4_S4_S1_fjj_param_5,
	.param .u32 _Z6kernelIfEvPFT_PS0_S1_S1_jjjjfjEPS1_S4_S4_S1_fjj_param_6,
	.param .u32 _Z6kernelIfEvPFT_PS0_S1_S1_jjjjfjEPS1_S4_S4_S1_fjj_param_7
)
{
	.reg .b32 	%r<8>;
	.reg .b32 	%f<4>;
	.reg .b64 	%rd<13>;

	ld.param.u64 	%rd1, [_Z6kernelIfEvPFT_PS0_S1_S1_jjjjfjEPS1_S4_S4_S1_fjj_param_0];
	ld.param.u64 	%rd2, [_Z6kernelIfEvPFT_PS0_S1_S1_jjjjfjEPS1_S4_S4_S1_fjj_param_1];
	ld.param.u64 	%rd3, [_Z6kernelIfEvPFT_PS0_S1_S1_jjjjfjEPS1_S4_S4_S1_fjj_param_2];
	ld.param.u64 	%rd4, [_Z6kernelIfEvPFT_PS0_S1_S1_jjjjfjEPS1_S4_S4_S1_fjj_param_3];
	ld.param.u64 	%rd5, [_Z6kernelIfEvPFT_PS0_S1_S1_jjjjfjEPS1_S4_S4_S1_fjj_param_4];
	ld.param.f32 	%f1, [_Z6kernelIfEvPFT_PS0_S1_S1_jjjjfjEPS1_S4_S4_S1_fjj_param_5];
	ld.param.u32 	%r1, [_Z6kernelIfEvPFT_PS0_S1_S1_jjjjfjEPS1_S4_S4_S1_fjj_param_6];
	ld.param.u32 	%r2, [_Z6kernelIfEvPFT_PS0_S1_S1_jjjjfjEPS1_S4_S4_S1_fjj_param_7];
	cvta.to.global.u64 	%rd6, %rd5;
	cvta.to.global.u64 	%rd7, %rd4;
	cvta.to.global.u64 	%rd8, %rd3;
	cvta.to.global.u64 	%rd9, %rd2;
	mov.u32 	%r3, %ctaid.x;
	mov.u32 	%r4, %ntid.x;
	mov.u32 	%r5, %tid.x;
	mad.lo.s32 	%r6, %r3, %r4, %r5;
	mul.lo.s32 	%r7, %r2, %r1;
	ld.global.u64 	%rd10, [%rd9];
	ld.global.u64 	%rd11, [%rd8];
	ld.global.u64 	%rd12, [%rd7];
	{ // callseq 0, 0
	.param .b64 param0;
	st.param.b64 	[param0], %rd10;
	.param .b64 param1;
	st.param.b64 	[param1], %rd11;
	.param .b64 param2;
	st.param.b64 	[param2], %rd12;
	.param .b32 param3;
	st.param.b32 	[param3], %r6;
	.param .b32 param4;
	st.param.b32 	[param4], %r6;
	.param .b32 param5;
	st.param.b32 	[param5], %r7;
	.param .b32 param6;
	st.param.b32 	[param6], %r7;
	.param .b32 param7;
	st.param.f32 	[param7], %f1;
	.param .b32 param8;
	st.param.b32 	[param8], %r1;
	.param .b32 retval0;
	prototype_0 : .callprototype (.param .b32 _) _ (.param .b64 _, .param .b64 _, .param .b64 _, .param .b32 _, .param .b32 _, .param .b32 _, .param .b32 _, .param .b32 _, .param .b32 _);
	call (retval0), 
	%rd1, 
	(
	param0, 
	param1, 
	param2, 
	param3, 
	param4, 
	param5, 
	param6, 
	param7, 
	param8
	)
	, prototype_0;
	ld.param.f32 	%f2, [retval0];
	} // callseq 0
	st.global.f32 	[%rd6], %f2;
	ret;

}


// ===== COMPILED SASS (sm_100) =====

	.target	sm_100

	.elftype	@"ET_EXEC"


//--------------------- .note.nv.tkinfo           --------------------------
	.section	.note.nv.tkinfo,"",@"SHT_NOTE"
	.sectionflags	@"SHF_NOTE_NV_TKINFO"
	.tkinfo
        /*0018*/ 	.word	0x00000002
        /*0030*/ 	.string	""
        /*0030*/ 	.string	"ptxas"
        /*0030*/ 	.string	"Cuda compilation tools, release 13.0, V13.0.88"
        /*0030*/ 	.string	"Build cuda_13.0.r13.0/compiler.36424714_0"
        /*0030*/ 	.string	"-arch sm_100 -m 64 "



//--------------------- .note.nv.cuinfo           --------------------------
	.section	.note.nv.cuinfo,"",@"SHT_NOTE"
	.sectionflags	@"SHF_NOTE_NV_CUINFO"
        /*0018*/ 	.short	0x0002
        /*001a*/ 	.short	0x0064
        /*001c*/ 	.short	0x0082
	.zero		2


//--------------------- .nv.info                  --------------------------
	.section	.nv.info,"",@"SHT_CUDA_INFO"
	.align	4


	//----- nvinfo : EIATTR_REGCOUNT
	.align		4
        /*0000*/ 	.byte	0x04, 0x2f
        /*0002*/ 	.short	(.L_2 - .L_1)
	.align		4
.L_1:
        /*0004*/ 	.word	index@(_Z26descriptiveIntersectionGPUPfS_)
        /*0008*/ 	.word	0x00000004


	//----- nvinfo : EIATTR_FRAME_SIZE
	.align		4
.L_2:
        /*000c*/ 	.byte	0x04, 0x11
        /*000e*/ 	.short	(.L_4 - .L_3)
	.align		4
.L_3:
        /*0010*/ 	.word	index@(_Z26descriptiveIntersectionGPUPfS_)
        /*0014*/ 	.word	0x00000000


	//----- nvinfo : EIATTR_REGCOUNT
	.align		4
.L_4:
        /*0018*/ 	.byte	0x04, 0x2f
        /*001a*/ 	.short	(.L_6 - .L_5)
	.align		4
.L_5:
        /*001c*/ 	.word	index@(_Z6kernelIfEvPFT_PS0_S1_S1_jjjjfjEPS1_S4_S4_S1_fjj)
        /*0020*/ 	.word	0x00000023


	//----- nvinfo : EIATTR_FRAME_SIZE
	.align		4
.L_6:
        /*0024*/ 	.byte	0x04, 0x11
        /*0026*/ 	.short	(.L_8 - .L_7)
	.align		4
.L_7:
        /*0028*/ 	.word	index@($__internal_0_$__cuda_sm3x_div_rn_noftz_f32_slowpath)
        /*002c*/ 	.word	0x00000050


	//----- nvinfo : EIATTR_FRAME_SIZE
	.align		4
.L_8:
        /*0030*/ 	.byte	0x04, 0x11
        /*0032*/ 	.short	(.L_10 - .L_9)
	.align		4
.L_9:
        /*0034*/ 	.word	index@($_Z6kernelIfEvPFT_PS0_S1_S1_jjjjfjEPS1_S4_S4_S1_fjj$_Z17desc_jaccard_distIfET_PS0_S1_S1_jjjjfj)
        /*0038*/ 	.word	0x00000050


	//----- nvinfo : EIATTR_FRAME_SIZE
	.align		4
.L_10:
        /*003c*/ 	.byte	0x04, 0x11
        /*003e*/ 	.short	(.L_12 - .L_11)
	.align		4
.L_11:
        /*0040*/ 	.word	index@(_Z6kernelIfEvPFT_PS0_S1_S1_jjjjfjEPS1_S4_S4_S1_fjj)
        /*0044*/ 	.word	0x00000050


	//----- nvinfo : EIATTR_MIN_STACK_SIZE
	.align		4
.L_12:
        /*0048*/ 	.byte	0x04, 0x12
        /*004a*/ 	.short	(.L_14 - .L_13)
	.align		4
.L_13:
        /*004c*/ 	.word	index@(_Z6kernelIfEvPFT_PS0_S1_S1_jjjjfjEPS1_S4_S4_S1_fjj)
        /*0050*/ 	.word	0x00000050


	//----- nvinfo : EIATTR_MIN_STACK_SIZE
	.align		4
.L_14:
        /*0054*/ 	.byte	0x04, 0x12
        /*0056*/ 	.short	(.L_16 - .L_15)
	.align		4
.L_15:
        /*0058*/ 	.word	index@(_Z26descriptiveIntersectionGPUPfS_)
        /*005c*/ 	.word	0x00000000
.L_16:


//--------------------- .nv.compat                --------------------------
	.section	.nv.compat,"",@"SHT_CUDA_COMPAT_INFO"
	.align	4
        /*0000*/ 	.byte	0x02, 0x09, 0x00, 0x00, 0x02, 0x02, 0x01, 0x00, 0x02, 0x05, 0x05, 0x00, 0x03, 0x07, 0x01, 0x01
        /*0010*/ 	.byte	0x02, 0x03, 0x00, 0x00, 0x02, 0x06, 0x01, 0x00, 0x04, 0x0b, 0x08, 0x00, 0x01, 0x00, 0x00, 0x00
        /*0020*/ 	.byte	0x00, 0x00, 0x00, 0x00


//--------------------- .nv.info._Z6kernelIfEvPFT_PS0_S1_S1_jjjjfjEPS1_S4_S4_S1_fjj --------------------------
	.section	.nv.info._Z6kernelIfEvPFT_PS0_S1_S1_jjjjfjEPS1_S4_S4_S1_fjj,"",@"SHT_CUDA_INFO"
	.sectionflags	@""
	.align	4


	//----- nvinfo : EIATTR_CUDA_API_VERSION
	.align		4
        /*0000*/ 	.byte	0x04, 0x37
        /*0002*/ 	.short	(.L_18 - .L_17)
.L_17:
        /*0004*/ 	.word	0x00000082


	//----- nvinfo : EIATTR_KPARAM_INFO
	.align		4
.L_18:
        /*0008*/ 	.byte	0x04, 0x17
        /*000a*/ 	.short	(.L_20 - .L_19)
.L_19:
        /*000c*/ 	.word	0x00000000
        /*0010*/ 	.short	0x0007
        /*0012*/ 	.short	0x0030
        /*0014*/ 	.byte	0x00, 0xf0, 0x11, 0x00


	//----- nvinfo : EIATTR_KPARAM_INFO
	.align		4
.L_20:
        /*0018*/ 	.byte	0x04, 0x17
        /*001a*/ 	.short	(.L_22 - .L_21)
.L_21:
        /*001c*/ 	.word	0x00000000
        /*0020*/ 	.short	0x0006
        /*0022*/ 	.short	0x002c
        /*0024*/ 	.byte	0x00, 0xf0, 0x11, 0x00


	//----- nvinfo : EIATTR_KPARAM_INFO
	.align		4
.L_22:
        /*0028*/ 	.byte	0x04, 0x17
        /*002a*/ 	.short	(.L_24 - .L_23)
.L_23:
        /*002c*/ 	.word	0x00000000
        /*0030*/ 	.short	0x0005
        /*0032*/ 	.short	0x0028
        /*0034*/ 	.byte	0x00, 0xf0, 0x11, 0x00


	//----- nvinfo : EIATTR_KPARAM_INFO
	.align		4
.L_24:
        /*0038*/ 	.byte	0x04, 0x17
        /*003a*/ 	.short	(.L_26 - .L_25)
.L_25:
        /*003c*/ 	.word	0x00000000
        /*0040*/ 	.short	0x0004
        /*0042*/ 	.short	0x0020
        /*0044*/ 	.byte	0x00, 0xf5, 0x21, 0x00


	//----- nvinfo : EIATTR_KPARAM_INFO
	.align		4
.L_26:
        /*0048*/ 	.byte	0x04, 0x17
        /*004a*/ 	.short	(.L_28 - .L_27)
.L_27:
        /*004c*/ 	.word	0x00000000
        /*0050*/ 	.short	0x0003
        /*0052*/ 	.short	0x0018
        /*0054*/ 	.byte	0x00, 0xf5, 0x21, 0x00


	//----- nvinfo : EIATTR_KPARAM_INFO
	.align		4
.L_28:
        /*0058*/ 	.byte	0x04, 0x17
        /*005a*/ 	.short	(.L_30 - .L_29)
.L_29:
        /*005c*/ 	.word	0x00000000
        /*0060*/ 	.short	0x0002
        /*0062*/ 	.short	0x0010
        /*0064*/ 	.byte	0x00, 0xf5, 0x21, 0x00


	//----- nvinfo : EIATTR_KPARAM_INFO
	.align		4
.L_30:
        /*0068*/ 	.byte	0x04, 0x17
        /*006a*/ 	.short	(.L_32 - .L_31)
.L_31:
        /*006c*/ 	.word	0x00000000
        /*0070*/ 	.short	0x0001
        /*0072*/ 	.short	0x0008
        /*0074*/ 	.byte	0x00, 0xf5, 0x21, 0x00


	//----- nvinfo : EIATTR_KPARAM_INFO
	.align		4
.L_32:
        /*0078*/ 	.byte	0x04, 0x17
        /*007a*/ 	.short	(.L_34 - .L_33)
.L_33:
        /*007c*/ 	.word	0x00000000
        /*0080*/ 	.short	0x0000
        /*0082*/ 	.short	0x0000
        /*0084*/ 	.byte	0x00, 0xf5, 0x21, 0x00


	//----- nvinfo : EIATTR_SPARSE_MMA_MASK
	.align		4
.L_34:
        /*0088*/ 	.byte	0x03, 0x50
        /*008a*/ 	.short	0x0000


	//----- nvinfo : EIATTR_MAXREG_COUNT
	.align		4
        /*008c*/ 	.byte	0x03, 0x1b
        /*008e*/ 	.short	0x00ff


	//----- nvinfo : EIATTR_MERCURY_ISA_VERSION
	.align		4
        /*0090*/ 	.byte	0x03, 0x5f
        /*0092*/ 	.short	0x0101


	//----- nvinfo : EIATTR_VRC_CTA_INIT_COUNT
	.align		4
        /*0094*/ 	.byte	0x02, 0x4a
	.zero		1
	.zero		1


	//----- nvinfo : EIATTR_EXIT_INSTR_OFFSETS
	.align		4
        /*0098*/ 	.byte	0x04, 0x1c
        /*009a*/ 	.short	(.L_36 - .L_35)


	//   ....[0]....
.L_35:
        /*009c*/ 	.word	0x000001c0


	//----- nvinfo : EIATTR_CRS_STACK_SIZE
	.align		4
.L_36:
        /*00a0*/ 	.byte	0x04, 0x1e
        /*00a2*/ 	.short	(.L_38 - .L_37)
.L_37:
        /*00a4*/ 	.word	0x00000000


	//----- nvinfo : EIATTR_CBANK_PARAM_SIZE
	.align		4
.L_38:
        /*00a8*/ 	.byte	0x03, 0x19
        /*00aa*/ 	.short	0x0034


	//----- nvinfo : EIATTR_PARAM_CBANK
	.align		4
        /*00ac*/ 	.byte	0x04, 0x0a
        /*00ae*/ 	.short	(.L_40 - .L_39)
	.align		4
.L_39:
        /*00b0*/ 	.word	index@(.nv.constant0._Z6kernelIfEvPFT_PS0_S1_S1_jjjjfjEPS1_S4_S4_S1_fjj)
        /*00b4*/ 	.short	0x0380
        /*00b6*/ 	.short	0x0034


	//----- nvinfo : EIATTR_SW_WAR
	.align		4
.L_40:
        /*00b8*/ 	.byte	0x04, 0x36
        /*00ba*/ 	.short	(.L_42 - .L_41)
.L_41:
        /*00bc*/ 	.word	0x00000008
.L_42:


//--------------------- .nv.info._Z26descriptiveIntersectionGPUPfS_ --------------------------
	.section	.nv.info._Z26descriptiveIntersectionGPUPfS_,"",@"SHT_CUDA_INFO"
	.sectionflags	@""
	.align	4


	//----- nvinfo : EIATTR_CUDA_API_VERSION
	.align		4
        /*0000*/ 	.byte	0x04, 0x37
        /*0002*/ 	.short	(.L_44 - .L_43)
.L_43:
        /*0004*/ 	.word	0x00000082


	//----- nvinfo : EIATTR_KPARAM_INFO
	.align		4
.L_44:
        /*0008*/ 	.byte	0x04, 0x17
        /*000a*/ 	.short	(.L_46 - .L_45)
.L_45:
        /*000c*/ 	.word	0x00000000
        /*0010*/ 	.short	0x0001
        /*0012*/ 	.short	0x0008
        /*0014*/ 	.byte	0x00, 0xf5, 0x21, 0x00


	//----- nvinfo : EIATTR_KPARAM_INFO
	.align		4
.L_46:
        /*0018*/ 	.byte	0x04, 0x17
        /*001a*/ 	.short	(.L_48 - .L_47)
.L_47:
        /*001c*/ 	.word	0x00000000
        /*0020*/ 	.short	0x0000
        /*0022*/ 	.short	0x0000
        /*0024*/ 	.byte	0x00, 0xf5, 0x21, 0x00


	//----- nvinfo : EIATTR_SPARSE_MMA_MASK
	.align		4
.L_48:
        /*0028*/ 	.byte	0x03, 0x50
        /*002a*/ 	.short	0x0000


	//----- nvinfo : EIATTR_MAXREG_COUNT
	.align		4
        /*002c*/ 	.byte	0x03, 0x1b
        /*002e*/ 	.short	0x00ff


	//----- nvinfo : EIATTR_MERCURY_ISA_VERSION
	.align		4
        /*0030*/ 	.byte	0x03, 0x5f
        /*0032*/ 	.short	0x0101


	//----- nvinfo : EIATTR_VRC_CTA_INIT_COUNT
	.align		4
        /*0034*/ 	.byte	0x02, 0x4a
	.zero		1
	.zero		1


	//----- nvinfo : EIATTR_EXIT_INSTR_OFFSETS
	.align		4
        /*0038*/ 	.byte	0x04, 0x1c
        /*003a*/ 	.short	(.L_50 - .L_49)


	//   ....[0]....
.L_49:
        /*003c*/ 	.word	0x00000010


	//----- nvinfo : EIATTR_CBANK_PARAM_SIZE
	.align		4
.L_50:
        /*0040*/ 	.byte	0x03, 0x19
        /*0042*/ 	.short	0x0010


	//----- nvinfo : EIATTR_PARAM_CBANK
	.align		4
        /*0044*/ 	.byte	0x04, 0x0a
        /*0046*/ 	.short	(.L_52 - .L_51)
	.align		4
.L_51:
        /*0048*/ 	.word	index@(.nv.constant0._Z26descriptiveIntersectionGPUPfS_)
        /*004c*/ 	.short	0x0380
        /*004e*/ 	.short	0x0010


	//----- nvinfo : EIATTR_SW_WAR
	.align		4
.L_52:
        /*0050*/ 	.byte	0x04, 0x36
        /*0052*/ 	.short	(.L_54 - .L_53)
.L_53:
        /*0054*/ 	.word	0x00000008
.L_54:


//--------------------- .nv.callgraph             --------------------------
	.section	.nv.callgraph,"",@"SHT_CUDA_CALLGRAPH"
	.align	4
	.sectionentsize	8
	.align		4
        /*0000*/ 	.word	0x00000000
	.align		4
        /*0004*/ 	.word	0xffffffff
	.align		4
        /*0008*/ 	.word	0x00000000
	.align		4
        /*000c*/ 	.word	0xfffffffe
	.align		4
        /*0010*/ 	.word	0x00000000
	.align		4
        /*0014*/ 	.word	0xfffffffd
	.align		4
        /*0018*/ 	.word	0x00000000
	.align		4
        /*001c*/ 	.word	0xfffffffc


//--------------------- .nv.constant4             --------------------------
	.section	.nv.constant4,"a",@progbits
	.align	8
	.align		8
.nv.constant4:
        /*0000*/ 	.dword	_Z19p_desc_jaccard_distIfE


//--------------------- .nv.constant2._Z6kernelIfEvPFT_PS0_S1_S1_jjjjfjEPS1_S4_S4_S1_fjj --------------------------
	.section	.nv.constant2._Z6kernelIfEvPFT_PS0_S1_S1_jjjjfjEPS1_S4_S4_S1_fjj,"a",@progbits
	.sectionflags	@""
	.align	4
.nv.constant2._Z6kernelIfEvPFT_PS0_S1_S1_jjjjfjEPS1_S4_S4_S1_fjj:
        /*0000*/ 	.byte	0x01, 0x00, 0x00, 0x00, 0x00, 0x00, 0x00, 0x00, 0xd0, 0x01, 0x00, 0x00, 0x00, 0x00, 0x00, 0x00


//--------------------- .text._Z6kernelIfEvPFT_PS0_S1_S1_jjjjfjEPS1_S4_S4_S1_fjj --------------------------
	.section	.text._Z6kernelIfEvPFT_PS0_S1_S1_jjjjfjEPS1_S4_S4_S1_fjj,"ax",@progbits
	.align	128
        .global         _Z6kernelIfEvPFT_PS0_S1_S1_jjjjfjEPS1_S4_S4_S1_fjj
        .type           _Z6kernelIfEvPFT_PS0_S1_S1_jjjjfjEPS1_S4_S4_S1_fjj,@function
        .size           _Z6kernelIfEvPFT_PS0_S1_S1_jjjjfjEPS1_S4_S4_S1_fjj,(.L_x_38 - _Z6kernelIfEvPFT_PS0_S1_S1_jjjjfjEPS1_S4_S4_S1_fjj)
        .other          _Z6kernelIfEvPFT_PS0_S1_S1_jjjjfjEPS1_S4_S4_S1_fjj,@"STO_CUDA_ENTRY STV_DEFAULT"
_Z6kernelIfEvPFT_PS0_S1_S1_jjjjfjEPS1_S4_S4_S1_fjj:
.text._Z6kernelIfEvPFT_PS0_S1_S1_jjjjfjEPS1_S4_S4_S1_fjj:
[----:B------:R-:W0:Y:S08]  /*0000*/  LDC R1, c[0x0][0x37c] ;  /* 0x0000df00ff017b82 */ /* 0x000e300000000800 */
[----:B------:R-:W1:Y:S01]  /*0010*/  LDC.64 R4, c[0x0][0x388] ;  /* 0x0000e200ff047b82 */ /* 0x000e620000000a00 */
[----:B------:R-:W1:Y:S07]  /*0020*/  LDCU.64 UR36, c[0x0][0x358] ;  /* 0x00006b00ff2477ac */ /* 0x000e6e0008000a00 */
[----:B------:R-:W2:Y:S08]  /*0030*/  LDC.64 R2, c[0x0][0x390] ;  /* 0x0000e400ff027b82 */ /* 0x000eb00000000a00 */
[----:B------:R-:W3:Y:S01]  /*0040*/  LDC.64 R8, c[0x0][0x398] ;  /* 0x0000e600ff087b82 */ /* 0x000ee20000000a00 */
[----:B------:R-:W4:Y:S01]  /*0050*/  S2R R11, SR_TID.X ;  /* 0x00000000000b7919 */ /* 0x000f220000002100 */
[----:B------:R-:W3:Y:S01]  /*0060*/  LDCU UR4, c[0x0][0x3b0] ;  /* 0x00007600ff0477ac */ /* 0x000ee20008000800 */
[----:B------:R-:W0:Y:S01]  /*0070*/  LDCU UR5, c[0x0][0x3ac] ;  /* 0x00007580ff0577ac */ /* 0x000e220008000800 */
[----:B-1----:R-:W5:Y:S04]  /*0080*/  LDG.E.64 R4, desc[UR36][R4.64] ;  /* 0x0000002404047981 */ /* 0x002f68000c1e1b00 */
[----:B------:R-:W1:Y:S01]  /*0090*/  LDC R16, c[0x0][0x380] ;  /* 0x0000e000ff107b82 */ /* 0x000e620000000800 */
[----:B------:R-:W4:Y:S01]  /*00a0*/  LDCU.64 UR8, c[0x0][0x3a8] ;  /* 0x00007500ff0877ac */ /* 0x000f220008000a00 */
[----:B--2---:R2:W5:Y:S04]  /*00b0*/  LDG.E.64 R6, desc[UR36][R2.64] ;  /* 0x0000002402067981 */ /* 0x004568000c1e1b00 */
[----:B---3--:R-:W5:Y:S02]  /*00c0*/  LDG.E.64 R8, desc[UR36][R8.64] ;  /* 0x0000002408087981 */ /* 0x008f64000c1e1b00 */
[----:B------:R-:W3:Y:S01]  /*00d0*/  S2UR UR6, SR_CTAID.X ;  /* 0x00000000000679c3 */ /* 0x000ee20000002500 */
[----:B0-----:R-:W-:Y:S01]  /*00e0*/  UIMAD UR4, UR4, UR5, URZ ;  /* 0x00000005040472a4 */ /* 0x001fe2000f8e02ff */
[----:B------:R-:W-:Y:S01]  /*00f0*/  MOV R20, 0x1a0 ;  /* 0x000001a000147802 */ /* 0x000fe20000000f00 */
[----:B----4-:R-:W-:-:S02]  /*0100*/  IMAD.U32 R14, RZ, RZ, UR8 ;  /* 0x00000008ff0e7e24 */ /* 0x010fc4000f8e00ff */
[----:B------:R-:W-:Y:S02]  /*0110*/  IMAD.U32 R15, RZ, RZ, UR9 ;  /* 0x00000009ff0f7e24 */ /* 0x000fe4000f8e00ff */
[----:B------:R-:W-:Y:S01]  /*0120*/  IMAD.U32 R12, RZ, RZ, UR4 ;  /* 0x00000004ff0c7e24 */ /* 0x000fe2000f8e00ff */
[----:B------:R-:W3:Y:S01]  /*0130*/  LDC R10, c[0x0][0x360] ;  /* 0x0000d800ff0a7b82 */ /* 0x000ee20000000800 */
[----:B------:R-:W-:Y:S02]  /*0140*/  IMAD.U32 R13, RZ, RZ, UR4 ;  /* 0x00000004ff0d7e24 */ /* 0x000fe4000f8e00ff */
[----:B------:R-:W-:-:S05]  /*0150*/  IMAD.MOV.U32 R21, RZ, RZ, 0x0 ;  /* 0x00000000ff157424 */ /* 0x000fca00078e00ff */
[----:B-1----:R-:W0:Y:S01]  /*0160*/  LDC.64 R16, c[0x2][R16] ;  /* 0x0080000010107b82 */ /* 0x002e220000000a00 */
[----:B---3--:R-:W-:-:S04]  /*0170*/  IMAD R10, R10, UR6, R11 ;  /* 0x000000060a0a7c24 */ /* 0x008fc8000f8e020b */
[----:B--2---:R-:W-:-:S07]  /*0180*/  IMAD.MOV.U32 R11, RZ, RZ, R10 ;  /* 0x000000ffff0b7224 */ /* 0x004fce00078e000a */
[----:B0----5:R-:W-:Y:S05]  /*0190*/  CALL.REL.NOINC R16 `(_Z6kernelIfEvPFT_PS0_S1_S1_jjjjfjEPS1_S4_S4_S1_fjj) ;  /* 0xfffffffc10987344 */ /* 0x021fea0003c3ffff */
[----:B------:R-:W0:Y:S02]  /*01a0*/  LDC.64 R2, c[0x0][0x3a0] ;  /* 0x0000e800ff027b82 */ /* 0x000e240000000a00 */
[----:B0-----:R-:W-:Y:S01]  /*01b0*/  STG.E desc[UR36][R2.64], R4 ;  /* 0x0000000402007986 */ /* 0x001fe2000c101924 */
[----:B------:R-:W-:Y:S05]  /*01c0*/  EXIT ;  /* 0x000000000000794d */ /* 0x000fea0003800000 */
        .type           $_Z6kernelIfEvPFT_PS0_S1_S1_jjjjfjEPS1_S4_S4_S1_fjj$_Z17desc_jaccard_distIfET_PS0_S1_S1_jjjjfj,@function
        .size           $_Z6kernelIfEvPFT_PS0_S1_S1_jjjjfjEPS1_S4_S4_S1_fjj$_Z17desc_jaccard_distIfET_PS0_S1_S1_jjjjfj,($__internal_0_$__cuda_sm3x_div_rn_noftz_f32_slowpath - $_Z6kernelIfEvPFT_PS0_S1_S1_jjjjfjEPS1_S4_S4_S1_fjj$_Z17desc_jaccard_distIfET_PS0_S1_S1_jjjjfj)
$_Z6kernelIfEvPFT_PS0_S1_S1_jjjjfjEPS1_S4_S4_S1_fjj$_Z17desc_jaccard_distIfET_PS0_S1_S1_jjjjfj:
[----:B------:R-:W-:-:S05]  /*01d0*/  VIADD R1, R1, 0xffffffb8 ;  /* 0xffffffb801017836 */ /* 0x000fca0000000000 */
[----:B------:R-:W-:Y:S04]  /*01e0*/  STL [R1+0x40], R31 ;  /* 0x0000401f01007387 */ /* 0x000fe80000100800 */
        /* <DEDUP_REMOVED lines=13> */
[----:B------:R0:W-:Y:S04]  /*02c0*/  STL [R1], R2 ;  /* 0x0000000201007387 */ /* 0x0001e80000100800 */
[----:B------:R1:W-:Y:S04]  /*02d0*/  STL [R1+0x8], R17 ;  /* 0x0000081101007387 */ /* 0x0003e80000100800 */
[----:B------:R2:W-:Y:S01]  /*02e0*/  STL [R1+0x4], R16 ;  /* 0x0000041001007387 */ /* 0x0005e20000100800 */
[----:B0-----:R-:W0:Y:S05]  /*02f0*/  BMOV.32.CLEAR R2, B6 ;  /* 0x0000000006027355 */ /* 0x001e2a0000100000 */
[----:B-1----:R-:W-:-:S02]  /*0300*/  IMAD.MOV.U32 R17, RZ, RZ, R9 ;  /* 0x000000ffff117224 */ /* 0x002fc400078e0009 */
[----:B------:R-:W-:Y:S02]  /*0310*/  IMAD.MOV.U32 R9, RZ, RZ, R5 ;  /* 0x000000ffff097224 */ /* 0x000fe400078e0005 */
[----:B--2---:R-:W-:Y:S02]  /*0320*/  IMAD.MOV.U32 R16, RZ, RZ, R8 ;  /* 0x000000ffff107224 */ /* 0x004fe400078e0008 */
[----:B------:R-:W-:Y:S01]  /*0330*/  IMAD.MOV.U32 R8, RZ, RZ, R4 ;  /* 0x000000ffff087224 */ /* 0x000fe200078e0004 */
[----:B------:R-:W1:Y:S01]  /*0340*/  LDC.64 R28, c[0x0][0x358] ;  /* 0x0000d600ff1c7b82 */ /* 0x000e620000000a00 */
[----:B------:R-:W-:Y:S01]  /*0350*/  ISETP.NE.AND P0, PT, R12, RZ, PT ;  /* 0x000000ff0c00720c */ /* 0x000fe20003f05270 */
[----:B------:R-:W-:-:S04]  /*0360*/  IMAD R11, R11, R12, R10 ;  /* 0x0000000c0b0b7224 */ /* 0x000fc800078e020a */
[----:B------:R-:W-:Y:S01]  /*0370*/  IMAD.WIDE.U32 R16, R11, 0x4, R16 ;  /* 0x000000040b107825 */ /* 0x000fe200078e0010 */
[----:B------:R-:W-:Y:S01]  /*0380*/  BSSY.RECONVERGENT B0, `(.L_x_0) ;  /* 0x0000012000007945 */ /* 0x000fe20003800200 */
[----:B------:R-:W-:Y:S02]  /*0390*/  ISETP.NE.AND P2, PT, R13, RZ, PT ;  /* 0x000000ff0d00720c */ /* 0x000fe40003f45270 */
[----:B-1----:R-:W-:Y:S02]  /*03a0*/  R2UR UR4, R28 ;  /* 0x000000001c0472ca */ /* 0x002fe400000e0000 */
[----:B------:R-:W-:Y:S01]  /*03b0*/  R2UR UR5, R29 ;  /* 0x000000001d0572ca */ /* 0x000fe200000e0000 */
[----:B------:R-:W-:-:S12]  /*03c0*/  IMAD.MOV.U32 R5, RZ, RZ, RZ ;  /* 0x000000ffff057224 */ /* 0x000fd800078e00ff */
[----:B------:R1:W5:Y:S01]  /*03d0*/  LD.E R4, desc[UR4][R16.64] ;  /* 0x0000000410047980 */ /* 0x000362000c101900 */
[----:B0-----:R-:W-:Y:S05]  /*03e0*/  @!P0 BRA `(.L_x_1) ;  /* 0x00000000002c8947 */ /* 0x001fea0003800000 */
[----:B------:R-:W-:Y:S02]  /*03f0*/  IMAD.MOV.U32 R5, RZ, RZ, RZ ;  /* 0x000000ffff057224 */ /* 0x000fe400078e00ff */
[----:B------:R-:W-:-:S07]  /*0400*/  IMAD.MOV.U32 R3, RZ, RZ, RZ ;  /* 0x000000ffff037224 */ /* 0x000fce00078e00ff */
.L_x_2:
[----:B------:R-:W-:Y:S01]  /*0410*/  R2UR UR4, R28 ;  /* 0x000000001c0472ca */ /* 0x000fe200000e0000 */
[----:B------:R-:W-:Y:S01]  /*0420*/  IMAD.WIDE R10, R3, 0x4, R8 ;  /* 0x00000004030a7825 */ /* 0x000fe200078e0208 */
[----:B------:R-:W-:-:S13]  /*0430*/  R2UR UR5, R29 ;  /* 0x000000001d0572ca */ /* 0x000fda00000e0000 */
[----:B------:R-:W2:Y:S01]  /*0440*/  LD.E R11, desc[UR4][R10.64] ;  /* 0x000000040a0b7980 */ /* 0x000ea2000c101900 */
[----:B------:R-:W-:-:S05]  /*0450*/  IMAD.IADD R3, R3, 0x1, R15 ;  /* 0x0000000103037824 */ /* 0x000fca00078e020f */
[----:B------:R-:W-:Y:S02]  /*0460*/  ISETP.GE.U32.AND P1, PT, R3, R12, PT ;  /* 0x0000000c0300720c */ /* 0x000fe40003f26070 */
[----:B--2---:R-:W-:-:S13]  /*0470*/  FSETP.NEU.AND P0, PT, R11, R14, PT ;  /* 0x0000000e0b00720b */ /* 0x004fda0003f0d000 */
[----:B------:R-:W-:Y:S01]  /*0480*/  @P0 FADD R5, R5, 1 ;  /* 0x3f80000005050421 */ /* 0x000fe20000000000 */
[----:B------:R-:W-:Y:S06]  /*0490*/  @!P1 BRA `(.L_x_2) ;  /* 0xfffffffc00dc9947 */ /* 0x000fec000383ffff */
.L_x_1:
[----:B------:R-:W-:Y:S05]  /*04a0*/  BSYNC.RECONVERGENT B0 ;  /* 0x0000000000007941 */ /* 0x000fea0003800200 */
.L_x_0:
[----:B------:R-:W-:Y:S04]  /*04b0*/  BSSY.RECONVERGENT B4, `(.L_x_3) ;  /* 0x00000fe000047945 */ /* 0x000fe80003800200 */
[----:B------:R-:W-:Y:S05]  /*04c0*/  @!P2 BRA `(.L_x_4) ;  /* 0x0000000c00f0a947 */ /* 0x000fea0003800000 */
[----:B------:R-:W-:Y:S01]  /*04d0*/  IADD3 R10, P0, PT, R8, 0x20, RZ ;  /* 0x00000020080a7810 */ /* 0x000fe20007f1e0ff */
[----:B------:R-:W-:Y:S01]  /*04e0*/  IMAD.MOV.U32 R3, RZ, RZ, RZ ;  /* 0x000000ffff037224 */ /* 0x000fe200078e00ff */
[----:B------:R-:W-:-:S03]  /*04f0*/  LOP3.LUT R0, R15, 0xfffffff0, RZ, 0xc0, !PT ;  /* 0xfffffff00f007812 */ /* 0x000fc600078ec0ff */
[----:B------:R-:W-:-:S08]  /*0500*/  IMAD.X R11, RZ, RZ, R9, P0 ;  /* 0x000000ffff0b7224 */ /* 0x000fd000000e0609 */
.L_x_21:
[----:B------:R-:W-:Y:S01]  /*0510*/  R2UR UR4, R28 ;  /* 0x000000001c0472ca */ /* 0x000fe200000e0000 */
[----:B-1----:R-:W-:Y:S01]  /*0520*/  IMAD.WIDE R16, R3, 0x4, R6 ;  /* 0x0000000403107825 */ /* 0x002fe200078e0206 */
[----:B------:R-:W-:-:S13]  /*0530*/  R2UR UR5, R29 ;  /* 0x000000001d0572ca */ /* 0x000fda00000e0000 */
[----:B------:R-:W2:Y:S01]  /*0540*/  LD.E R17, desc[UR4][R16.64] ;  /* 0x0000000410117980 */ /* 0x000ea2000c101900 */
[----:B------:R-:W-:Y:S01]  /*0550*/  BSSY.RECONVERGENT B3, `(.L_x_5) ;  /* 0x00000f0000037945 */ /* 0x000fe20003800200 */
[----:B--2---:R-:W-:-:S13]  /*0560*/  FSETP.NEU.AND P0, PT, R17, R14, PT ;  /* 0x0000000e1100720b */ /* 0x004fda0003f0d000 */
[----:B------:R-:W-:Y:S05]  /*0570*/  @!P0 BRA `(.L_x_6) ;  /* 0x0000000c00b48947 */ /* 0x000fea0003800000 */
[----:B------:R-:W-:Y:S01]  /*0580*/  ISETP.NE.AND P1, PT, R12, RZ, PT ;  /* 0x000000ff0c00720c */ /* 0x000fe20003f25270 */
[----:B------:R-:W-:Y:S01]  /*0590*/  BSSY.RECONVERGENT B2, `(.L_x_7) ;  /* 0x00000ea000027945 */ /* 0x000fe20003800200 */
[----:B------:R-:W-:-:S11]  /*05a0*/  PLOP3.LUT P0, PT, PT, PT, PT, 0x8, 0x80 ;  /* 0x000000000080781c */ /* 0x000fd60003f0e170 */
[----:B------:R-:W-:Y:S05]  /*05b0*/  @!P1 BRA `(.L_x_8) ;  /* 0x0000000c009c9947 */ /* 0x000fea0003800000 */
[----:B------:R-:W-:Y:S01]  /*05c0*/  BSSY.RECONVERGENT B1, `(.L_x_9) ;  /* 0x00000e5000017945 */ /* 0x000fe20003800200 */
[----:B------:R-:W-:-:S07]  /*05d0*/  IMAD.MOV.U32 R22, RZ, RZ, RZ ;  /* 0x000000ffff167224 */ /* 0x000fce00078e00ff */
.L_x_20:
[----:B------:R-:W-:Y:S01]  /*05e0*/  ISETP.NE.AND P0, PT, R15, RZ, PT ;  /* 0x000000ff0f00720c */ /* 0x000fe20003f05270 */
[----:B------:R-:W-:Y:S01]  /*05f0*/  BSSY.RECONVERGENT B0, `(.L_x_10) ;  /* 0x00000dd000007945 */ /* 0x000fe20003800200 */
[----:B------:R-:W-:-:S11]  /*0600*/  IMAD.MOV.U32 R24, RZ, RZ, 0x1 ;  /* 0x00000001ff187424 */ /* 0x000fd600078e00ff */
[----:B------:R-:W-:Y:S05]  /*0610*/  @!P0 BRA `(.L_x_11) ;  /* 0x0000000c00688947 */ /* 0x000fea0003800000 */
[----:B------:R-:W-:Y:S01]  /*0620*/  ISETP.GE.U32.AND P0, PT, R15, 0x10, PT ;  /* 0x000000100f00780c */ /* 0x000fe20003f06070 */
[----:B------:R-:W-:Y:S01]  /*0630*/  BSSY.RECONVERGENT B5, `(.L_x_12) ;  /* 0x000005d000057945 */ /* 0x000fe20003800200 */
[----:B------:R-:W-:Y:S02]  /*0640*/  IMAD.MOV.U32 R24, RZ, RZ, 0x1 ;  /* 0x00000001ff187424 */ /* 0x000fe400078e00ff */
[----:B------:R-:W-:-:S09]  /*0650*/  IMAD.MOV.U32 R23, RZ, RZ, RZ ;  /* 0x000000ffff177224 */ /* 0x000fd200078e00ff */
[----:B------:R-:W-:Y:S05]  /*0660*/  @!P0 BRA `(.L_x_13) ;  /* 0x0000000400648947 */ /* 0x000fea0003800000 */
[----:B------:R-:W-:Y:S01]  /*0670*/  IMAD.WIDE R16, R3, 0x4, R6 ;  /* 0x0000000403107825 */ /* 0x000fe200078e0206 */
[----:B------:R-:W-:Y:S03]  /*0680*/  BSSY.RECONVERGENT B6, `(.L_x_14) ;  /* 0x0000056000067945 */ /* 0x000fe60003800200 */
[----:B------:R-:W-:Y:S01]  /*0690*/  IMAD.MOV.U32 R24, RZ, RZ, 0x1 ;  /* 0x00000001ff187424 */ /* 0x000fe200078e00ff */
[----:B------:R-:W-:Y:S01]  /*06a0*/  IADD3 R16, P0, PT, R16, 0x20, RZ ;  /* 0x0000002010107810 */ /* 0x000fe20007f1e0ff */
[----:B------:R-:W-:Y:S02]  /*06b0*/  IMAD.MOV R23, RZ, RZ, -R0 ;  /* 0x000000ffff177224 */ /* 0x000fe400078e0a00 */
[----:B------:R-:W-:Y:S02]  /*06c0*/  IMAD.MOV.U32 R25, RZ, RZ, R22 ;  /* 0x000000ffff197224 */ /* 0x000fe400078e0016 */
[----:B------:R-:W-:-:S08]  /*06d0*/  IMAD.X R17, RZ, RZ, R17, P0 ;  /* 0x000000ffff117224 */ /* 0x000fd000000e0611 */
.L_x_15:
[C---:B------:R-:W-:Y:S01]  /*06e0*/  R2UR UR4, R28.reuse ;  /* 0x000000001c0472ca */ /* 0x040fe200000e0000 */
[----:B------:R-:W-:Y:S01]  /*06f0*/  IMAD.WIDE R18, R25, 0x4, R10 ;  /* 0x0000000419127825 */ /* 0x000fe200078e020a */
[C---:B------:R-:W-:Y:S02]  /*0700*/  R2UR UR5, R29.reuse ;  /* 0x000000001d0572ca */ /* 0x040fe400000e0000 */
[C---:B------:R-:W-:Y:S02]  /*0710*/  R2UR UR6, R28.reuse ;  /* 0x000000001c0672ca */ /* 0x040fe400000e0000 */
[C---:B------:R-:W-:Y:S02]  /*0720*/  R2UR UR7, R29.reuse ;  /* 0x000000001d0772ca */ /* 0x040fe400000e0000 */
[----:B------:R-:W-:Y:S02]  /*0730*/  R2UR UR8, R28 ;  /* 0x000000001c0872ca */ /* 0x000fe400000e0000 */
[----:B------:R-:W-:-:S02]  /*0740*/  R2UR UR9, R29 ;  /* 0x000000001d0972ca */ /* 0x000fc400000e0000 */
[----:B------:R-:W-:Y:S02]  /*0750*/  R2UR UR10, R28 ;  /* 0x000000001c0a72ca */ /* 0x000fe400000e0000 */
[----:B------:R-:W-:Y:S01]  /*0760*/  R2UR UR11, R29 ;  /* 0x000000001d0b72ca */ /* 0x000fe200000e0000 */
[----:B------:R-:W2:Y:S04]  /*0770*/  LD.E R26, desc[UR4][R16.64+-0x20] ;  /* 0xffffe004101a7980 */ /* 0x000ea8000c101900 */
[----:B------:R-:W2:Y:S04]  /*0780*/  LD.E R27, desc[UR6][R18.64+-0x20] ;  /* 0xffffe006121b7980 */ /* 0x000ea8000c101900 */
[----:B------:R-:W3:Y:S04]  /*0790*/  LD.E R30, desc[UR8][R16.64+-0x1c] ;  /* 0xffffe408101e7980 */ /* 0x000ee8000c101900 */
[----:B------:R-:W3:Y:S01]  /*07a0*/  LD.E R31, desc[UR10][R18.64+-0x1c] ;  /* 0xffffe40a121f7980 */ /* 0x000ee2000c101900 */
[----:B--2---:R-:W-:-:S03]  /*07b0*/  FSETP.NEU.AND P1, PT, R26, R27, PT ;  /* 0x0000001b1a00720b */ /* 0x004fc60003f2d000 */
[----:B------:R-:W2:Y:S04]  /*07c0*/  LD.E R26, desc[UR4][R16.64+-0x18] ;  /* 0xffffe804101a7980 */ /* 0x000ea8000c101900 */
[----:B------:R-:W2:Y:S01]  /*07d0*/  LD.E R27, desc[UR6][R18.64+-0x18] ;  /* 0xffffe806121b7980 */ /* 0x000ea2000c101900 */
[----:B---3--:R-:W-:-:S03]  /*07e0*/  FSETP.NEU.AND P0, PT, R30, R31, PT ;  /* 0x0000001f1e00720b */ /* 0x008fc60003f0d000 */
        /* <DEDUP_REMOVED lines=14> */
[----:B------:R-:W-:-:S03]  /*08d0*/  SEL R32, R24, RZ, P1 ;  /* 0x000000ff18207207 */ /* 0x000fc60000800000 */
[----:B------:R-:W4:Y:S01]  /*08e0*/  LD.E R24, desc[UR4][R16.64] ;  /* 0x0000000410187980 */ /* 0x000f22000c101900 */
[----:B--2---:R-:W-:-:S03]  /*08f0*/  FSETP.NEU.AND P2, PT, R26, R27, PT ;  /* 0x0000001b1a00720b */ /* 0x004fc60003f4d000 */
[----:B------:R-:W4:Y:S04]  /*0900*/  LD.E R27, desc[UR6][R18.64] ;  /* 0x00000006121b7980 */ /* 0x000f28000c101900 */
[----:B------:R-:W2:Y:S01]  /*0910*/  LD.E R26, desc[UR8][R16.64+0x4] ;  /* 0x00000408101a7980 */ /* 0x000ea2000c101900 */
[----:B---3--:R-:W-:-:S03]  /*0920*/  FSETP.NEU.AND P1, PT, R30, R31, PT ;  /* 0x0000001f1e00720b */ /* 0x008fc60003f2d000 */
[----:B------:R-:W2:Y:S01]  /*0930*/  LD.E R31, desc[UR10][R18.64+0x4] ;  /* 0x0000040a121f7980 */ /* 0x000ea2000c101900 */
[----:B------:R-:W-:-:S04]  /*0940*/  SEL R32, R32, RZ, P0 ;  /* 0x000000ff20207207 */ /* 0x000fc80000000000 */
[----:B------:R-:W-:Y:S02]  /*0950*/  SEL R32, R32, RZ, P4 ;  /* 0x000000ff20207207 */ /* 0x000fe40002000000 */
[----:B----4-:R-:W-:Y:S02]  /*0960*/  FSETP.NEU.AND P0, PT, R24, R27, PT ;  /* 0x0000001b1800720b */ /* 0x010fe40003f0d000 */
[----:B------:R-:W3:Y:S04]  /*0970*/  LD.E R24, desc[UR4][R16.64+0x8] ;  /* 0x0000080410187980 */ /* 0x000ee8000c101900 */
[----:B------:R-:W3:Y:S01]  /*0980*/  LD.E R27, desc[UR6][R18.64+0x8] ;  /* 0x00000806121b7980 */ /* 0x000ee2000c101900 */
[----:B--2---:R-:W-:-:S03]  /*0990*/  FSETP.NEU.AND P4, PT, R26, R31, PT ;  /* 0x0000001f1a00720b */ /* 0x004fc60003f8d000 */
[----:B------:R-:W2:Y:S04]  /*09a0*/  LD.E R26, desc[UR8][R16.64+0xc] ;  /* 0x00000c08101a7980 */ /* 0x000ea8000c101900 */
[----:B------:R-:W2:Y:S01]  /*09b0*/  LD.E R31, desc[UR10][R18.64+0xc] ;  /* 0x00000c0a121f7980 */ /* 0x000ea2000c101900 */
[----:B------:R-:W-:-:S04]  /*09c0*/  SEL R32, R32, RZ, P3 ;  /* 0x000000ff20207207 */ /* 0x000fc80001800000 */
[----:B------:R-:W-:Y:S02]  /*09d0*/  SEL R32, R32, RZ, P6 ;  /* 0x000000ff20207207 */ /* 0x000fe40003000000 */
[----:B---3--:R-:W-:Y:S02]  /*09e0*/  FSETP.NEU.AND P3, PT, R24, R27, PT ;  /* 0x0000001b1800720b */ /* 0x008fe40003f6d000 */
[----:B------:R-:W3:Y:S04]  /*09f0*/  LD.E R24, desc[UR4][R16.64+0x10] ;  /* 0x0000100410187980 */ /* 0x000ee8000c101900 */
[----:B------:R-:W3:Y:S01]  /*0a00*/  LD.E R27, desc[UR6][R18.64+0x10] ;  /* 0x00001006121b7980 */ /* 0x000ee2000c101900 */
[----:B--2---:R-:W-:-:S03]  /*0a10*/  FSETP.NEU.AND P6, PT, R26, R31, PT ;  /* 0x0000001f1a00720b */ /* 0x004fc60003fcd000 */
[----:B------:R-:W2:Y:S04]  /*0a20*/  LD.E R26, desc[UR8][R16.64+0x14] ;  /* 0x00001408101a7980 */ /* 0x000ea8000c101900 */
[----:B------:R-:W2:Y:S01]  /*0a30*/  LD.E R31, desc[UR10][R18.64+0x14] ;  /* 0x0000140a121f7980 */ /* 0x000ea2000c101900 */
[----:B------:R-:W-:-:S04]  /*0a40*/  SEL R32, R32, RZ, P5 ;  /* 0x000000ff20207207 */ /* 0x000fc80002800000 */
[----:B------:R-:W-:-:S04]  /*0a50*/  SEL R32, R32, RZ, P2 ;  /* 0x000000ff20207207 */ /* 0x000fc80001000000 */
[----:B------:R-:W-:Y:S02]  /*0a60*/  SEL R32, R32, RZ, P1 ;  /* 0x000000ff20207207 */ /* 0x000fe40000800000 */
[----:B---3--:R-:W-:Y:S02]  /*0a70*/  FSETP.NEU.AND P5, PT, R24, R27, PT ;  /* 0x0000001b1800720b */ /* 0x008fe40003fad000 */
[----:B------:R-:W3:Y:S04]  /*0a80*/  LD.E R24, desc[UR4][R16.64+0x18] ;  /* 0x0000180410187980 */ /* 0x000ee8000c101900 */
[----:B------:R-:W3:Y:S01]  /*0a90*/  LD.E R27, desc[UR6][R18.64+0x18] ;  /* 0x00001806121b7980 */ /* 0x000ee2000c101900 */
[----:B--2---:R-:W-:-:S03]  /*0aa0*/  FSETP.NEU.AND P2, PT, R26, R31, PT ;  /* 0x0000001f1a00720b */ /* 0x004fc60003f4d000 */
[----:B------:R-:W2:Y:S04]  /*0ab0*/  LD.E R31, desc[UR6][R18.64+0x1c] ;  /* 0x00001c06121f7980 */ /* 0x000ea8000c101900 */
[----:B------:R0:W2:Y:S01]  /*0ac0*/  LD.E R26, desc[UR4][R16.64+0x1c] ;  /* 0x00001c04101a7980 */ /* 0x0000a2000c101900 */
[----:B------:R-:W-:-:S04]  /*0ad0*/  SEL R32, R32, RZ, P0 ;  /* 0x000000ff20207207 */ /* 0x000fc80000000000 */
[----:B------:R-:W-:-:S04]  /*0ae0*/  SEL R32, R32, RZ, P4 ;  /* 0x000000ff20207207 */ /* 0x000fc80002000000 */
[----:B------:R-:W-:-:S04]  /*0af0*/  SEL R32, R32, RZ, P3 ;  /* 0x000000ff20207207 */ /* 0x000fc80001800000 */
[----:B------:R-:W-:-:S04]  /*0b00*/  SEL R32, R32, RZ, P6 ;  /* 0x000000ff20207207 */ /* 0x000fc80003000000 */
[----:B------:R-:W-:Y:S01]  /*0b10*/  SEL R32, R32, RZ, P5 ;  /* 0x000000ff20207207 */ /* 0x000fe20002800000 */
[----:B------:R-:W-:-:S03]  /*0b20*/  VIADD R23, R23, 0x10 ;  /* 0x0000001017177836 */ /* 0x000fc60000000000 */
[----:B------:R-:W-:Y:S02]  /*0b30*/  SEL R32, R32, RZ, P2 ;  /* 0x000000ff20207207 */ /* 0x000fe40001000000 */
[----:B0-----:R-:W-:Y:S01]  /*0b40*/  IADD3 R16, P2, PT, R16, 0x40, RZ ;  /* 0x0000004010107810 */ /* 0x001fe20007f5e0ff */
[----:B------:R-:W-:-:S04]  /*0b50*/  VIADD R25, R25, 0x10 ;  /* 0x0000001019197836 */ /* 0x000fc80000000000 */
[----:B------:R-:W-:Y:S01]  /*0b60*/  IMAD.X R17, RZ, RZ, R17, P2 ;  /* 0x000000ffff117224 */ /* 0x000fe200010e0611 */
[----:B---3--:R-:W-:-:S04]  /*0b70*/  FSETP.NEU.AND P1, PT, R24, R27, PT ;  /* 0x0000001b1800720b */ /* 0x008fc80003f2d000 */
[----:B------:R-:W-:Y:S02]  /*0b80*/  SEL R32, R32, RZ, P1 ;  /* 0x000000ff20207207 */ /* 0x000fe40000800000 */
[----:B------:R-:W-:Y:S02]  /*0b90*/  ISETP.NE.AND P1, PT, R23, RZ, PT ;  /* 0x000000ff1700720c */ /* 0x000fe40003f25270 */
[----:B--2---:R-:W-:-:S04]  /*0ba0*/  FSETP.NEU.AND P0, PT, R26, R31, PT ;  /* 0x0000001f1a00720b */ /* 0x004fc80003f0d000 */
[----:B------:R-:W-:-:S04]  /*0bb0*/  SEL R32, R32, RZ, P0 ;  /* 0x000000ff20207207 */ /* 0x000fc80000000000 */
[----:B------:R-:W-:-:S03]  /*0bc0*/  PRMT R24, R32, 0x7610, R24 ;  /* 0x0000761020187816 */ /* 0x000fc60000000018 */
[----:B------:R-:W-:Y:S05]  /*0bd0*/  @P1 BRA `(.L_x_15) ;  /* 0xfffffff800c01947 */ /* 0x000fea000383ffff */
[----:B------:R-:W-:Y:S05]  /*0be0*/  BSYNC.RECONVERGENT B6 ;  /* 0x0000000000067941 */ /* 0x000fea0003800200 */
.L_x_14:
[----:B------:R-:W-:-:S07]  /*0bf0*/  IMAD.MOV.U32 R23, RZ, RZ, R0 ;  /* 0x000000ffff177224 */ /* 0x000fce00078e0000 */
.L_x_13:
[----:B------:R-:W-:Y:S05]  /*0c00*/  BSYNC.RECONVERGENT B5 ;  /* 0x0000000000057941 */ /* 0x000fea0003800200 */
.L_x_12:
[----:B------:R-:W-:-:S04]  /*0c10*/  LOP3.LUT R16, R15, 0xf, RZ, 0xc0, !PT ;  /* 0x0000000f0f107812 */ /* 0x000fc800078ec0ff */
[----:B------:R-:W-:-:S13]  /*0c20*/  ISETP.NE.AND P0, PT, R16, RZ, PT ;  /* 0x000000ff1000720c */ /* 0x000fda0003f05270 */
[----:B------:R-:W-:Y:S05]  /*0c30*/  @!P0 BRA `(.L_x_11) ;  /* 0x0000000400e08947 */ /* 0x000fea0003800000 */
[----:B------:R-:W-:Y:S01]  /*0c40*/  VIADD R16, R16, 0xffffffff ;  /* 0xffffffff10107836 */ /* 0x000fe20000000000 */
[----:B------:R-:W-:Y:S04]  /*0c50*/  BSSY.RECONVERGENT B5, `(.L_x_16) ;  /* 0x0000030000057945 */ /* 0x000fe80003800200 */
[----:B------:R-:W-:Y:S01]  /*0c60*/  ISETP.GE.U32.AND P0, PT, R16, 0x7, PT ;  /* 0x000000071000780c */ /* 0x000fe20003f06070 */
[----:B------:R-:W-:-:S12]  /*0c70*/  IMAD.WIDE R16, R3, 0x4, R6 ;  /* 0x0000000403107825 */ /* 0x000fd800078e0206 */
[----:B------:R-:W-:Y:S05]  /*0c80*/  @!P0 BRA `(.L_x_17) ;  /* 0x0000000000b08947 */ /* 0x000fea0003800000 */
[C---:B------:R-:W-:Y:S01]  /*0c90*/  R2UR UR4, R28.reuse ;  /* 0x000000001c0472ca */ /* 0x040fe200000e0000 */
[----:B------:R-:W-:Y:S01]  /*0ca0*/  IMAD.IADD R27, R23, 0x1, R22 ;  /* 0x00000001171b7824 */ /* 0x000fe200078e0216 */
[----:B------:R-:W-:Y:S01]  /*0cb0*/  R2UR UR5, R29 ;  /* 0x000000001d0572ca */ /* 0x000fe200000e0000 */
[----:B------:R-:W-:Y:S01]  /*0cc0*/  IMAD.WIDE R18, R23, 0x4, R16 ;  /* 0x0000000417127825 */ /* 0x000fe200078e0210 */
[----:B------:R-:W-:Y:S02]  /*0cd0*/  R2UR UR6, R28 ;  /* 0x000000001c0672ca */ /* 0x000fe400000e0000 */
[----:B------:R-:W-:Y:S01]  /*0ce0*/  R2UR UR7, R29 ;  /* 0x000000001d0772ca */ /* 0x000fe200000e0000 */
[----:B------:R-:W-:-:S08]  /*0cf0*/  IMAD.WIDE R26, R27, 0x4, R8 ;  /* 0x000000041b1a7825 */ /* 0x000fd000078e0208 */
[----:B------:R-:W2:Y:S04]  /*0d00*/  LD.E R25, desc[UR4][R18.64] ;  /* 0x0000000412197980 */ /* 0x000ea8000c101900 */
[----:B------:R-:W2:Y:S02]  /*0d10*/  LD.E R30, desc[UR6][R26.64] ;  /* 0x000000061a1e7980 */ /* 0x000ea4000c101900 */
[----:B--2---:R-:W-:Y:S02]  /*0d20*/  FSETP.NEU.AND P0, PT, R25, R30, PT ;  /* 0x0000001e1900720b */ /* 0x004fe40003f0d000 */
[----:B------:R-:W2:Y:S04]  /*0d30*/  LD.E R25, desc[UR4][R18.64+0x4] ;  /* 0x0000040412197980 */ /* 0x000ea8000c101900 */
[----:B------:R-:W2:Y:S02]  /*0d40*/  LD.E R30, desc[UR6][R26.64+0x4] ;  /* 0x000004061a1e7980 */ /* 0x000ea4000c101900 */
[----:B--2---:R-:W-:-:S02]  /*0d50*/  FSETP.NEU.AND P1, PT, R25, R30, PT ;  /* 0x0000001e1900720b */ /* 0x004fc40003f2d000 */
[----:B------:R-:W2:Y:S04]  /*0d60*/  LD.E R25, desc[UR4][R18.64+0x8] ;  /* 0x0000080412197980 */ /* 0x000ea8000c101900 */
[----:B------:R-:W2:Y:S02]  /*0d70*/  LD.E R30, desc[UR6][R26.64+0x8] ;  /* 0x000008061a1e7980 */ /* 0x000ea4000c101900 */
[----:B--2---:R-:W-:Y:S02]  /*0d80*/  FSETP.NEU.AND P2, PT, R25, R30, PT ;  /* 0x0000001e1900720b */ /* 0x004fe40003f4d000 */
[----:B------:R-:W2:Y:S04]  /*0d90*/  LD.E R25, desc[UR4][R18.64+0xc] ;  /* 0x00000c0412197980 */ /* 0x000ea8000c101900 */
[----:B------:R-:W2:Y:S02]  /*0da0*/  LD.E R30, desc[UR6][R26.64+0xc] ;  /* 0x00000c061a1e7980 */ /* 0x000ea4000c101900 */
[----:B--2---:R-:W-:-:S02]  /*0db0*/  FSETP.NEU.AND P3, PT, R25, R30, PT ;  /* 0x0000001e1900720b */ /* 0x004fc40003f6d000 */
[----:B------:R-:W2:Y:S04]  /*0dc0*/  LD.E R25, desc[UR4][R18.64+0x10] ;  /* 0x0000100412197980 */ /* 0x000ea8000c101900 */
[----:B------:R-:W2:Y:S01]  /*0dd0*/  LD.E R30, desc[UR6][R26.64+0x10] ;  /* 0x000010061a1e7980 */ /* 0x000ea2000c101900 */
[C---:B------:R-:W-:Y:S02]  /*0de0*/  R2UR UR8, R28.reuse ;  /* 0x000000001c0872ca */ /* 0x040fe400000e0000 */
[C---:B------:R-:W-:Y:S02]  /*0df0*/  R2UR UR9, R29.reuse ;  /* 0x000000001d0972ca */ /* 0x040fe400000e0000 */
[----:B------:R-:W-:Y:S02]  /*0e00*/  R2UR UR10, R28 ;  /* 0x000000001c0a72ca */ /* 0x000fe400000e0000 */
[----:B------:R-:W-:-:S09]  /*0e10*/  R2UR UR11, R29 ;  /* 0x000000001d0b72ca */ /* 0x000fd200000e0000 */
        /* <DEDUP_REMOVED lines=8> */
[----:B--2---:R-:W-:Y:S02]  /*0ea0*/  FSETP.NEU.AND P5, PT, R25, R30, PT ;  /* 0x0000001e1900720b */ /* 0x004fe40003fad000 */
[----:B------:R-:W2:Y:S04]  /*0eb0*/  LD.E R25, desc[UR4][R18.64+0x18] ;  /* 0x0000180412197980 */ /* 0x000ea8000c101900 */
[----:B------:R-:W2:Y:S01]  /*0ec0*/  LD.E R30, desc[UR6][R26.64+0x18] ;  /* 0x000018061a1e7980 */ /* 0x000ea2000c101900 */
[----:B------:R-:W-:-:S04]  /*0ed0*/  SEL R24, R24, RZ, P3 ;  /* 0x000000ff18187207 */ /* 0x000fc80001800000 */
[----:B------:R-:W-:-:S04]  /*0ee0*/  SEL R24, R24, RZ, P4 ;  /* 0x000000ff18187207 */ /* 0x000fc80002000000 */
[----:B------:R-:W-:Y:S02]  /*0ef0*/  SEL R24, R24, RZ, P5 ;  /* 0x000000ff18187207 */ /* 0x000fe40002800000 */
[----:B---3--:R-:W-:Y:S01]  /*0f00*/  FSETP.NEU.AND P1, PT, R31, R32, PT ;  /* 0x000000201f00720b */ /* 0x008fe20003f2d000 */
[----:B------:R-:W-:Y:S01]  /*0f10*/  VIADD R23, R23, 0x8 ;  /* 0x0000000817177836 */ /* 0x000fe20000000000 */
[----:B--2---:R-:W-:-:S04]  /*0f20*/  FSETP.NEU.AND P0, PT, R25, R30, PT ;  /* 0x0000001e1900720b */ /* 0x004fc80003f0d000 */
[----:B------:R-:W-:-:S04]  /*0f30*/  SEL R24, R24, RZ, P0 ;  /* 0x000000ff18187207 */ /* 0x000fc80000000000 */
[----:B------:R-:W-:-:S07]  /*0f40*/  SEL R24, R24, RZ, P1 ;  /* 0x000000ff18187207 */ /* 0x000fce0000800000 */
.L_x_17:
[----:B------:R-:W-:Y:S05]  /*0f50*/  BSYNC.RECONVERGENT B5 ;  /* 0x0000000000057941 */ /* 0x000fea0003800200 */
.L_x_16:
[----:B------:R-:W-:-:S04]  /*0f60*/  LOP3.LUT R18, R15, 0x7, RZ, 0xc0, !PT ;  /* 0x000000070f127812 */ /* 0x000fc800078ec0ff */
[----:B------:R-:W-:-:S13]  /*0f70*/  ISETP.NE.AND P0, PT, R18, RZ, PT ;  /* 0x000000ff1200720c */ /* 0x000fda0003f05270 */
[----:B------:R-:W-:Y:S05]  /*0f80*/  @!P0 BRA `(.L_x_11) ;  /* 0x00000004000c8947 */ /* 0x000fea0003800000 */
[----:B------:R-:W-:Y:S01]  /*0f90*/  VIADD R18, R18, 0xffffffff ;  /* 0xffffffff12127836 */ /* 0x000fe20000000000 */
[----:B------:R-:W-:Y:S04]  /*0fa0*/  BSSY.RECONVERGENT B5, `(.L_x_18) ;  /* 0x000001f000057945 */ /* 0x000fe80003800200 */
[----:B------:R-:W-:-:S13]  /*0fb0*/  ISETP.GE.U32.AND P0, PT, R18, 0x3, PT ;  /* 0x000000031200780c */ /* 0x000fda0003f06070 */
        /* <DEDUP_REMOVED lines=19> */
[----:B------:R-:W-:Y:S02]  /*10f0*/  SEL R24, R24, RZ, P0 ;  /* 0x000000ff18187207 */ /* 0x000fe40000000000 */
[----:B--2---:R-:W-:Y:S02]  /*1100*/  FSETP.NEU.AND P1, PT, R25, R30, PT ;  /* 0x0000001e1900720b */ /* 0x004fe40003f2d000 */
[----:B------:R-:W2:Y:S04]  /*1110*/  LD.E R25, desc[UR4][R18.64+0x8] ;  /* 0x0000080412197980 */ /* 0x000ea8000c101900 */
[----:B------:R-:W2:Y:S01]  /*1120*/  LD.E R30, desc[UR6][R26.64+0x8] ;  /* 0x000008061a1e7980 */ /* 0x000ea2000c101900 */
[----:B------:R-:W-:-:S02]  /*1130*/  SEL R24, R24, RZ, P1 ;  /* 0x000000ff18187207 */ /* 0x000fc40000800000 */
[----:B---3--:R-:W-:Y:S01]  /*1140*/  FSETP.NEU.AND P1, PT, R31, R32, PT ;  /* 0x000000201f00720b */ /* 0x008fe20003f2d000 */
[----:B------:R-:W-:Y:S01]  /*1150*/  VIADD R23, R23, 0x4 ;  /* 0x0000000417177836 */ /* 0x000fe20000000000 */
[----:B--2---:R-:W-:-:S04]  /*1160*/  FSETP.NEU.AND P0, PT, R25, R30, PT ;  /* 0x0000001e1900720b */ /* 0x004fc80003f0d000 */
[----:B------:R-:W-:-:S04]  /*1170*/  SEL R24, R24, RZ, P0 ;  /* 0x000000ff18187207 */ /* 0x000fc80000000000 */
[----:B------:R-:W-:-:S07]  /*1180*/  SEL R24, R24, RZ, P1 ;  /* 0x000000ff18187207 */ /* 0x000fce0000800000 */
.L_x_19:
[----:B------:R-:W-:Y:S05]  /*1190*/  BSYNC.RECONVERGENT B5 ;  /* 0x0000000000057941 */ /* 0x000fea0003800200 */
.L_x_18:
[----:B------:R-:W-:-:S04]  /*11a0*/  LOP3.LUT R25, R15, 0x3, RZ, 0xc0, !PT ;  /* 0x000000030f197812 */ /* 0x000fc800078ec0ff */
[----:B------:R-:W-:-:S13]  /*11b0*/  ISETP.NE.AND P0, PT, R25, RZ, PT ;  /* 0x000000ff1900720c */ /* 0x000fda0003f05270 */
        /* <DEDUP_REMOVED lines=10> */
[----:B------:R-:W-:Y:S02]  /*1260*/  ISETP.NE.AND P1, PT, R25, 0x1, PT ;  /* 0x000000011900780c */ /* 0x000fe40003f25270 */
[----:B--2---:R-:W-:-:S04]  /*1270*/  FSETP.NEU.AND P0, PT, R23, R26, PT ;  /* 0x0000001a1700720b */ /* 0x004fc80003f0d000 */
[----:B------:R-:W-:-:S07]  /*1280*/  SEL R24, R24, RZ, P0 ;  /* 0x000000ff18187207 */ /* 0x000fce0000000000 */
[----:B------:R-:W-:Y:S05]  /*1290*/  @!P1 BRA `(.L_x_11) ;  /* 0x0000000000489947 */ /* 0x000fea0003800000 */
[----:B------:R-:W-:Y:S02]  /*12a0*/  ISETP.NE.AND P1, PT, R25, 0x2, PT ;  /* 0x000000021900780c */ /* 0x000fe40003f25270 */
[C---:B------:R-:W-:Y:S02]  /*12b0*/  R2UR UR4, R28.reuse ;  /* 0x000000001c0472ca */ /* 0x040fe400000e0000 */
[C---:B------:R-:W-:Y:S02]  /*12c0*/  R2UR UR5, R29.reuse ;  /* 0x000000001d0572ca */ /* 0x040fe400000e0000 */
[----:B------:R-:W-:Y:S02]  /*12d0*/  R2UR UR6, R28 ;  /* 0x000000001c0672ca */ /* 0x000fe400000e0000 */
[----:B------:R-:W-:-:S05]  /*12e0*/  R2UR UR7, R29 ;  /* 0x000000001d0772ca */ /* 0x000fca00000e0000 */
[C---:B------:R-:W-:Y:S02]  /*12f0*/  @P1 R2UR UR8, R28.reuse ;  /* 0x000000001c0812ca */ /* 0x040fe400000e0000 */
[C---:B------:R-:W-:Y:S02]  /*1300*/  @P1 R2UR UR9, R29.reuse ;  /* 0x000000001d0912ca */ /* 0x040fe400000e0000 */
[----:B------:R-:W-:Y:S01]  /*1310*/  @P1 R2UR UR10, R28 ;  /* 0x000000001c0a12ca */ /* 0x000fe200000e0000 */
[----:B------:R-:W2:Y:S01]  /*1320*/  LD.E R23, desc[UR4][R16.64+0x4] ;  /* 0x0000040410177980 */ /* 0x000ea2000c101900 */
[----:B------:R-:W-:-:S03]  /*1330*/  @P1 R2UR UR11, R29 ;  /* 0x000000001d0b12ca */ /* 0x000fc600000e0000 */
[----:B------:R-:W2:Y:S06]  /*1340*/  LD.E R26, desc[UR6][R18.64+0x4] ;  /* 0x00000406121a7980 */ /* 0x000eac000c101900 */
[----:B------:R-:W3:Y:S04]  /*1350*/  @P1 LD.E R25, desc[UR8][R16.64+0x8] ;  /* 0x0000080810191980 */ /* 0x000ee8000c101900 */
[----:B------:R-:W3:Y:S01]  /*1360*/  @P1 LD.E R30, desc[UR10][R18.64+0x8] ;  /* 0x0000080a121e1980 */ /* 0x000ee2000c101900 */
[----:B--2---:R-:W-:-:S04]  /*1370*/  FSETP.NEU.AND P0, PT, R23, R26, PT ;  /* 0x0000001a1700720b */ /* 0x004fc80003f0d000 */
[----:B------:R-:W-:Y:S02]  /*1380*/  SEL R24, R24, RZ, P0 ;  /* 0x000000ff18187207 */ /* 0x000fe40000000000 */
[----:B---3--:R-:W-:-:S04]  /*1390*/  @P1 FSETP.NEU.AND P0, PT, R25, R30, PT ;  /* 0x0000001e1900120b */ /* 0x008fc80003f0d000 */
[----:B------:R-:W-:-:S04]  /*13a0*/  @P1 SEL R23, R24, RZ, P0 ;  /* 0x000000ff18171207 */ /* 0x000fc80000000000 */
[----:B------:R-:W-:-:S07]  /*13b0*/  @P1 PRMT R24, R23, 0x7610, R24 ;  /* 0x0000761017181816 */ /* 0x000fce0000000018 */
.L_x_11:
[----:B------:R-:W-:Y:S05]  /*13c0*/  BSYNC.RECONVERGENT B0 ;  /* 0x0000000000007941 */ /* 0x000fea0003800200 */
.L_x_10:
[----:B------:R-:W-:Y:S01]  /*13d0*/  IMAD.IADD R22, R22, 0x1, R15 ;  /* 0x0000000116167824 */ /* 0x000fe200078e020f */
[----:B------:R-:W-:-:S04]  /*13e0*/  LOP3.LUT P0, R24, R24, 0xff, RZ, 0xc0, !PT ;  /* 0x000000ff18187812 */ /* 0x000fc8000780c0ff */
[----:B------:R-:W-:-:S13]  /*13f0*/  ISETP.LT.U32.AND P1, PT, R22, R12, PT ;  /* 0x0000000c1600720c */ /* 0x000fda0003f21070 */
[----:B------:R-:W-:Y:S05]  /*1400*/  @P0 BRA P1, `(.L_x_20) ;  /* 0xfffffff000740947 */ /* 0x000fea000083ffff */
[----:B------:R-:W-:Y:S05]  /*1410*/  BSYNC.RECONVERGENT B1 ;  /* 0x0000000000017941 */ /* 0x000fea0003800200 */
.L_x_9:
[----:B------:R-:W-:-:S13]  /*1420*/  ISETP.EQ.AND P0, PT, R24, RZ, PT ;  /* 0x000000ff1800720c */ /* 0x000fda0003f02270 */
.L_x_8:
[----:B------:R-:W-:Y:S05]  /*1430*/  BSYNC.RECONVERGENT B2 ;  /* 0x0000000000027941 */ /* 0x000fea0003800200 */
.L_x_7:
[----:B------:R-:W-:-:S07]  /*1440*/  @!P0 FADD R5, R5, 1 ;  /* 0x3f80000005058421 */ /* 0x000fce0000000000 */
.L_x_6:
[----:B------:R-:W-:Y:S05]  /*1450*/  BSYNC.RECONVERGENT B3 ;  /* 0x0000000000037941 */ /* 0x000fea0003800200 */
.L_x_5:
[----:B------:R-:W-:-:S05]  /*1460*/  IMAD.IADD R3, R3, 0x1, R15 ;  /* 0x0000000103037824 */ /* 0x000fca00078e020f */
[----:B------:R-:W-:-:S13]  /*1470*/  ISETP.GE.U32.AND P0, PT, R3, R13, PT ;  /* 0x0000000d0300720c */ /* 0x000fda0003f06070 */
[----:B------:R-:W-:Y:S05]  /*1480*/  @!P0 BRA `(.L_x_21) ;  /* 0xfffffff000208947 */ /* 0x000fea000383ffff */
.L_x_4:
[----:B------:R-:W-:Y:S05]  /*1490*/  BSYNC.RECONVERGENT B4 ;  /* 0x0000000000047941 */ /* 0x000fea0003800200 */
.L_x_3:
[----:B------:R-:W0:Y:S01]  /*14a0*/  MUFU.RCP R0, R5 ;  /* 0x0000000500007308 */ /* 0x000e220000001000 */
[----:B------:R-:W-:Y:S07]  /*14b0*/  BSSY.RECONVERGENT B6, `(.L_x_22) ;  /* 0x000000c000067945 */ /* 0x000fee0003800200 */
[----:B-----5:R-:W2:Y:S01]  /*14c0*/  FCHK P0, R4, R5 ;  /* 0x0000000504007302 */ /* 0x020ea20000000000 */
[----:B0-----:R-:W-:-:S04]  /*14d0*/  FFMA R3, R0, -R5, 1 ;  /* 0x3f80000000037423 */ /* 0x001fc80000000805 */
[----:B------:R-:W-:-:S04]  /*14e0*/  FFMA R3, R0, R3, R0 ;  /* 0x0000000300037223 */ /* 0x000fc80000000000 */
[----:B------:R-:W-:-:S04]  /*14f0*/  FFMA R0, R4, R3, RZ ;  /* 0x0000000304007223 */ /* 0x000fc800000000ff */
[----:B------:R-:W-:-:S04]  /*1500*/  FFMA R6, R0, -R5, R4 ;  /* 0x8000000500067223 */ /* 0x000fc80000000004 */
[----:B------:R-:W-:Y:S01]  /*1510*/  FFMA R0, R3, R6, R0 ;  /* 0x0000000603007223 */ /* 0x000fe20000000000 */
[----:B--2---:R-:W-:Y:S06]  /*1520*/  @!P0 BRA `(.L_x_23) ;  /* 0x0000000000108947 */ /* 0x004fec0003800000 */
[----:B------:R-:W-:Y:S01]  /*1530*/  MOV R20, 0x1560 ;  /* 0x0000156000147802 */ /* 0x000fe20000000f00 */
[----:B------:R-:W-:-:S07]  /*1540*/  IMAD.MOV.U32 R21, RZ, RZ, 0x0 ;  /* 0x00000000ff157424 */ /* 0x000fce00078e00ff */
[----:B-1----:R-:W-:Y:S05]  /*1550*/  CALL.REL.NOINC `($__internal_0_$__cuda_sm3x_div_rn_noftz_f32_slowpath) ;  /* 0x00000000005c7944 */ /* 0x002fea0003c00000 */
[----:B------:R-:W-:-:S07]  /*1560*/  IMAD.MOV.U32 R0, RZ, RZ, R4 ;  /* 0x000000ffff007224 */ /* 0x000fce00078e0004 */
.L_x_23:
[----:B------:R-:W-:Y:S05]  /*1570*/  BSYNC.RECONVERGENT B6 ;  /* 0x0000000000067941 */ /* 0x000fea0003800200 */
.L_x_22:
[----:B------:R-:W2:Y:S01]  /*1580*/  LDL R20, [R1+0x14] ;  /* 0x0000140001147983 */ /* 0x000ea20000100800 */
[----:B------:R0:W-:Y:S05]  /*1590*/  BMOV.32 B6, R2 ;  /* 0x0000000206007356 */ /* 0x0001ea0000000000 */
[----:B------:R-:W2:Y:S01]  /*15a0*/  LDL R21, [R1+0x18] ;  /* 0x0000180001157983 */ /* 0x000ea20000100800 */
[----:B------:R-:W-:-:S03]  /*15b0*/  FADD R4, -R0, 1 ;  /* 0x3f80000000047421 */ /* 0x000fc60000000100 */
[----:B0-----:R-:W2:Y:S04]  /*15c0*/  LDL R2, [R1] ;  /* 0x0000000001027983 */ /* 0x001ea80000100800 */
[----:B-1----:R-:W2:Y:S04]  /*15d0*/  LDL R16, [R1+0x4] ;  /* 0x0000040001107983 */ /* 0x002ea80000100800 */
[----:B------:R-:W2:Y:S04]  /*15e0*/  LDL R17, [R1+0x8] ;  /* 0x0000080001117983 */ /* 0x000ea80000100800 */
        /* <DEDUP_REMOVED lines=11> */
[----:B------:R0:W2:Y:S02]  /*16a0*/  LDL R31, [R1+0x40] ;  /* 0x00004000011f7983 */ /* 0x0000a40000100800 */
[----:B0-----:R-:W-:Y:S01]  /*16b0*/  VIADD R1, R1, 0x48 ;  /* 0x0000004801017836 */ /* 0x001fe20000000000 */
[----:B--2---:R-:W-:Y:S06]  /*16c0*/  RET.REL.NODEC R20 `(_Z6kernelIfEvPFT_PS0_S1_S1_jjjjfjEPS1_S4_S4_S1_fjj) ;  /* 0xffffffe8144c7950 */ /* 0x004fec0003c3ffff */
        .weak           $__internal_0_$__cuda_sm3x_div_rn_noftz_f32_slowpath
        .type           $__internal_0_$__cuda_sm3x_div_rn_noftz_f32_slowpath,@function
        .size           $__internal_0_$__cuda_sm3x_div_rn_noftz_f32_slowpath,(.L_x_38 - $__internal_0_$__cuda_sm3x_div_rn_noftz_f32_slowpath)
$__internal_0_$__cuda_sm3x_div_rn_noftz_f32_slowpath:
[----:B------:R-:W-:-:S05]  /*16d0*/  VIADD R1, R1, 0xfffffff8 ;  /* 0xfffffff801017836 */ /* 0x000fca0000000000 */
[----:B------:R0:W-:Y:S02]  /*16e0*/  STL [R1], R2 ;  /* 0x0000000201007387 */ /* 0x0001e40000100800 */
[----:B0-----:R-:W-:Y:S01]  /*16f0*/  SHF.R.U32.HI R2, RZ, 0x17, R5 ;  /* 0x00000017ff027819 */ /* 0x001fe20000011605 */
[----:B------:R-:W-:Y:S01]  /*1700*/  BSSY.RECONVERGENT B0, `(.L_x_24) ;  /* 0x0000062000007945 */ /* 0x000fe20003800200 */
[----:B------:R-:W-:Y:S02]  /*1710*/  SHF.R.U32.HI R0, RZ, 0x17, R4 ;  /* 0x00000017ff007819 */ /* 0x000fe40000011604 */
[----:B------:R-:W-:Y:S02]  /*1720*/  LOP3.LUT R8, R2, 0xff, RZ, 0xc0, !PT ;  /* 0x000000ff02087812 */ /* 0x000fe400078ec0ff */
[----:B------:R-:W-:-:S03]  /*1730*/  LOP3.LUT R3, R0, 0xff, RZ, 0xc0, !PT ;  /* 0x000000ff00037812 */ /* 0x000fc600078ec0ff */
[----:B------:R-:W-:Y:S02]  /*1740*/  VIADD R6, R8, 0xffffffff ;  /* 0xffffffff08067836 */ /* 0x000fe40000000000 */
[----:B------:R-:W-:-:S03]  /*1750*/  VIADD R0, R3, 0xffffffff ;  /* 0xffffffff03007836 */ /* 0x000fc60000000000 */
[----:B------:R-:W-:-:S04]  /*1760*/  ISETP.GT.U32.AND P0, PT, R6, 0xfd, PT ;  /* 0x000000fd0600780c */ /* 0x000fc80003f04070 */
[----:B------:R-:W-:-:S13]  /*1770*/  ISETP.GT.U32.OR P0, PT, R0, 0xfd, P0 ;  /* 0x000000fd0000780c */ /* 0x000fda0000704470 */
[----:B------:R-:W-:Y:S01]  /*1780*/  @!P0 IMAD.MOV.U32 R2, RZ, RZ, RZ ;  /* 0x000000ffff028224 */ /* 0x000fe200078e00ff */
[----:B------:R-:W-:Y:S06]  /*1790*/  @!P0 BRA `(.L_x_25) ;  /* 0x00000000005c8947 */ /* 0x000fec0003800000 */
[----:B------:R-:W-:Y:S02]  /*17a0*/  FSETP.GTU.FTZ.AND P0, PT, |R4|, +INF , PT ;  /* 0x7f8000000400780b */ /* 0x000fe40003f1c200 */
[----:B------:R-:W-:-:S04]  /*17b0*/  FSETP.GTU.FTZ.AND P1, PT, |R5|, +INF , PT ;  /* 0x7f8000000500780b */ /* 0x000fc80003f3c200 */
[----:B------:R-:W-:-:S13]  /*17c0*/  PLOP3.LUT P0, PT, P0, P1, PT, 0xf8, 0x8f ;  /* 0x00000000008f781c */ /* 0x000fda0000703f70 */
[----:B------:R-:W-:Y:S05]  /*17d0*/  @P0 BRA `(.L_x_26) ;  /* 0x00000004004c0947 */ /* 0x000fea0003800000 */
[----:B------:R-:W-:-:S13]  /*17e0*/  LOP3.LUT P0, RZ, R5, 0x7fffffff, R4, 0xc8, !PT ;  /* 0x7fffffff05ff7812 */ /* 0x000fda000780c804 */
[----:B------:R-:W-:Y:S05]  /*17f0*/  @!P0 BRA `(.L_x_27) ;  /* 0x00000004003c8947 */ /* 0x000fea0003800000 */
[C---:B------:R-:W-:Y:S02]  /*1800*/  FSETP.NEU.FTZ.AND P0, PT, |R4|.reuse, +INF , PT ;  /* 0x7f8000000400780b */ /* 0x040fe40003f1d200 */
[----:B------:R-:W-:Y:S02]  /*1810*/  FSETP.NEU.FTZ.AND P2, PT, |R5|, +INF , PT ;  /* 0x7f8000000500780b */ /* 0x000fe40003f5d200 */
[----:B------:R-:W-:-:S11]  /*1820*/  FSETP.NEU.FTZ.AND P1, PT, |R4|, +INF , PT ;  /* 0x7f8000000400780b */ /* 0x000fd60003f3d200 */
[----:B------:R-:W-:Y:S05]  /*1830*/  @!P2 BRA !P0, `(.L_x_27) ;  /* 0x00000004002ca947 */ /* 0x000fea0004000000 */
[----:B------:R-:W-:-:S04]  /*1840*/  LOP3.LUT P0, RZ, R4, 0x7fffffff, RZ, 0xc0, !PT ;  /* 0x7fffffff04ff7812 */ /* 0x000fc8000780c0ff */
[----:B------:R-:W-:-:S13]  /*1850*/  PLOP3.LUT P0, PT, P2, P0, PT, 0x2f, 0xf2 ;  /* 0x0000000000f2781c */ /* 0x000fda0001700577 */
[----:B------:R-:W-:Y:S05]  /*1860*/  @P0 BRA `(.L_x_28) ;  /* 0x0000000400180947 */ /* 0x000fea0003800000 */
[----:B------:R-:W-:-:S04]  /*1870*/  LOP3.LUT P0, RZ, R5, 0x7fffffff, RZ, 0xc0, !PT ;  /* 0x7fffffff05ff7812 */ /* 0x000fc8000780c0ff */
[----:B------:R-:W-:-:S13]  /*1880*/  PLOP3.LUT P0, PT, P1, P0, PT, 0x2f, 0xf2 ;  /* 0x0000000000f2781c */ /* 0x000fda0000f00577 */
[----:B------:R-:W-:Y:S05]  /*1890*/  @P0 BRA `(.L_x_29) ;  /* 0x0000000400000947 */ /* 0x000fea0003800000 */
[----:B------:R-:W-:Y:S02]  /*18a0*/  ISETP.GE.AND P0, PT, R0, RZ, PT ;  /* 0x000000ff0000720c */ /* 0x000fe40003f06270 */
[----:B------:R-:W-:-:S11]  /*18b0*/  ISETP.GE.AND P1, PT, R6, RZ, PT ;  /* 0x000000ff0600720c */ /* 0x000fd60003f26270 */
[----:B------:R-:W-:Y:S02]  /*18c0*/  @P0 IMAD.MOV.U32 R2, RZ, RZ, RZ ;  /* 0x000000ffff020224 */ /* 0x000fe400078e00ff */
[----:B------:R-:W-:Y:S01]  /*18d0*/  @!P0 FFMA R4, R4, 1.84467440737095516160e+19, RZ ;  /* 0x5f80000004048823 */ /* 0x000fe200000000ff */
[----:B------:R-:W-:Y:S02]  /*18e0*/  @!P0 IMAD.MOV.U32 R2, RZ, RZ, -0x40 ;  /* 0xffffffc0ff028424 */ /* 0x000fe400078e00ff */
[----:B------:R-:W-:Y:S02]  /*18f0*/  @!P1 FFMA R5, R5, 1.84467440737095516160e+19, RZ ;  /* 0x5f80000005059823 */ /* 0x000fe400000000ff */
[----:B------:R-:W-:-:S07]  /*1900*/  @!P1 VIADD R2, R2, 0x40 ;  /* 0x0000004002029836 */ /* 0x000fce0000000000 */
.L_x_25:
[----:B------:R-:W-:Y:S01]  /*1910*/  LEA R0, R8, 0xc0800000, 0x17 ;  /* 0xc080000008007811 */ /* 0x000fe200078eb8ff */
[----:B------:R-:W-:Y:S01]  /*1920*/  VIADD R3, R3, 0xffffff81 ;  /* 0xffffff8103037836 */ /* 0x000fe20000000000 */
[----:B------:R-:W-:Y:S03]  /*1930*/  BSSY.RECONVERGENT B1, `(.L_x_30) ;  /* 0x0000035000017945 */ /* 0x000fe60003800200 */
[----:B------:R-:W-:Y:S02]  /*1940*/  IMAD.IADD R5, R5, 0x1, -R0 ;  /* 0x0000000105057824 */ /* 0x000fe400078e0a00 */
[C---:B------:R-:W-:Y:S01]  /*1950*/  IMAD R0, R3.reuse, -0x800000, R4 ;  /* 0xff80000003007824 */ /* 0x040fe200078e0204 */
[----:B------:R-:W-:Y:S01]  /*1960*/  IADD3 R3, PT, PT, R3, 0x7f, -R8 ;  /* 0x0000007f03037810 */ /* 0x000fe20007ffe808 */
[----:B------:R-:W0:Y:S01]  /*1970*/  MUFU.RCP R6, R5 ;  /* 0x0000000500067308 */ /* 0x000e220000001000 */
[----:B------:R-:W-:-:S03]  /*1980*/  FADD.FTZ R7, -R5, -RZ ;  /* 0x800000ff05077221 */ /* 0x000fc60000010100 */
[----:B------:R-:W-:Y:S02]  /*1990*/  IMAD.IADD R3, R3, 0x1, R2 ;  /* 0x0000000103037824 */ /* 0x000fe400078e0202 */
[----:B0-----:R-:W-:-:S04]  /*19a0*/  FFMA R9, R6, R7, 1 ;  /* 0x3f80000006097423 */ /* 0x001fc80000000007 */
[----:B------:R-:W-:-:S04]  /*19b0*/  FFMA R11, R6, R9, R6 ;  /* 0x00000009060b7223 */ /* 0x000fc80000000006 */
[----:B------:R-:W-:-:S04]  /*19c0*/  FFMA R4, R0, R11, RZ ;  /* 0x0000000b00047223 */ /* 0x000fc800000000ff */
[----:B------:R-:W-:-:S04]  /*19d0*/  FFMA R9, R7, R4, R0 ;  /* 0x0000000407097223 */ /* 0x000fc80000000000 */
[----:B------:R-:W-:-:S04]  /*19e0*/  FFMA R6, R11, R9, R4 ;  /* 0x000000090b067223 */ /* 0x000fc80000000004 */
[----:B------:R-:W-:-:S04]  /*19f0*/  FFMA R7, R7, R6, R0 ;  /* 0x0000000607077223 */ /* 0x000fc80000000000 */
[----:B------:R-:W-:-:S05]  /*1a00*/  FFMA R4, R11, R7, R6 ;  /* 0x000000070b047223 */ /* 0x000fca0000000006 */
[----:B------:R-:W-:-:S04]  /*1a10*/  SHF.R.U32.HI R0, RZ, 0x17, R4 ;  /* 0x00000017ff007819 */ /* 0x000fc80000011604 */
[----:B------:R-:W-:-:S05]  /*1a20*/  LOP3.LUT R0, R0, 0xff, RZ, 0xc0, !PT ;  /* 0x000000ff00007812 */ /* 0x000fca00078ec0ff */
[----:B------:R-:W-:-:S04]  /*1a30*/  IMAD.IADD R8, R0, 0x1, R3 ;  /* 0x0000000100087824 */ /* 0x000fc800078e0203 */
[----:B------:R-:W-:-:S05]  /*1a40*/  VIADD R0, R8, 0xffffffff ;  /* 0xffffffff08007836 */ /* 0x000fca0000000000 */
[----:B------:R-:W-:-:S13]  /*1a50*/  ISETP.GE.U32.AND P0, PT, R0, 0xfe, PT ;  /* 0x000000fe0000780c */ /* 0x000fda0003f06070 */
[----:B------:R-:W-:Y:S05]  /*1a60*/  @!P0 BRA `(.L_x_31) ;  /* 0x0000000000808947 */ /* 0x000fea0003800000 */
[----:B------:R-:W-:-:S13]  /*1a70*/  ISETP.GT.AND P0, PT, R8, 0xfe, PT ;  /* 0x000000fe0800780c */ /* 0x000fda0003f04270 */
[----:B------:R-:W-:Y:S05]  /*1a80*/  @P0 BRA `(.L_x_32) ;  /* 0x00000000006c0947 */ /* 0x000fea0003800000 */
[----:B------:R-:W-:-:S13]  /*1a90*/  ISETP.GE.AND P0, PT, R8, 0x1, PT ;  /* 0x000000010800780c */ /* 0x000fda0003f06270 */
[----:B------:R-:W-:Y:S05]  /*1aa0*/  @P0 BRA `(.L_x_33) ;  /* 0x0000000000740947 */ /* 0x000fea0003800000 */
[----:B------:R-:W-:Y:S02]  /*1ab0*/  ISETP.GE.AND P0, PT, R8, -0x18, PT ;  /* 0xffffffe80800780c */ /* 0x000fe40003f06270 */
[----:B------:R-:W-:-:S11]  /*1ac0*/  LOP3.LUT R4, R4, 0x80000000, RZ, 0xc0, !PT ;  /* 0x8000000004047812 */ /* 0x000fd600078ec0ff */
[----:B------:R-:W-:Y:S05]  /*1ad0*/  @!P0 BRA `(.L_x_33) ;  /* 0x0000000000688947 */ /* 0x000fea0003800000 */
[CCC-:B------:R-:W-:Y:S01]  /*1ae0*/  FFMA.RZ R0, R11.reuse, R7.reuse, R6.reuse ;  /* 0x000000070b007223 */ /* 0x1c0fe2000000c006 */
[C---:B------:R-:W-:Y:S02]  /*1af0*/  VIADD R5, R8.reuse, 0x20 ;  /* 0x0000002008057836 */ /* 0x040fe40000000000 */
[CCC-:B------:R-:W-:Y:S01]  /*1b00*/  FFMA.RM R3, R11.reuse, R7.reuse, R6.reuse ;  /* 0x000000070b037223 */ /* 0x1c0fe20000004006 */
[----:B------:R-:W-:Y:S02]  /*1b10*/  ISETP.NE.AND P2, PT, R8, RZ, PT ;  /* 0x000000ff0800720c */ /* 0x000fe40003f45270 */
[----:B------:R-:W-:Y:S01]  /*1b20*/  LOP3.LUT R2, R0, 0x7fffff, RZ, 0xc0, !PT ;  /* 0x007fffff00027812 */ /* 0x000fe200078ec0ff */
[----:B------:R-:W-:Y:S01]  /*1b30*/  FFMA.RP R0, R11, R7, R6 ;  /* 0x000000070b007223 */ /* 0x000fe20000008006 */
[----:B------:R-:W-:Y:S01]  /*1b40*/  IMAD.MOV R6, RZ, RZ, -R8 ;  /* 0x000000ffff067224 */ /* 0x000fe200078e0a08 */
[----:B------:R-:W-:Y:S02]  /*1b50*/  ISETP.NE.AND P1, PT, R8, RZ, PT ;  /* 0x000000ff0800720c */ /* 0x000fe40003f25270 */
[----:B------:R-:W-:-:S02]  /*1b60*/  LOP3.LUT R2, R2, 0x800000, RZ, 0xfc, !PT ;  /* 0x0080000002027812 */ /* 0x000fc400078efcff */
[----:B------:R-:W-:Y:S02]  /*1b70*/  FSETP.NEU.FTZ.AND P0, PT, R0, R3, PT ;  /* 0x000000030000720b */ /* 0x000fe40003f1d000 */
[----:B------:R-:W-:Y:S02]  /*1b80*/  SHF.L.U32 R5, R2, R5, RZ ;  /* 0x0000000502057219 */ /* 0x000fe400000006ff */
[----:B------:R-:W-:Y:S02]  /*1b90*/  SEL R3, R6, RZ, P2 ;  /* 0x000000ff06037207 */ /* 0x000fe40001000000 */
[----:B------:R-:W-:Y:S02]  /*1ba0*/  ISETP.NE.AND P1, PT, R5, RZ, P1 ;  /* 0x000000ff0500720c */ /* 0x000fe40000f25270 */
[----:B------:R-:W-:Y:S02]  /*1bb0*/  SHF.R.U32.HI R3, RZ, R3, R2 ;  /* 0x00000003ff037219 */ /* 0x000fe40000011602 */
[----:B------:R-:W-:-:S02]  /*1bc0*/  PLOP3.LUT P0, PT, P0, P1, PT, 0xf8, 0x8f ;  /* 0x00000000008f781c */ /* 0x000fc40000703f70 */
[----:B------:R-:W-:Y:S02]  /*1bd0*/  SHF.R.U32.HI R5, RZ, 0x1, R3 ;  /* 0x00000001ff057819 */ /* 0x000fe40000011603 */
[----:B------:R-:W-:-:S04]  /*1be0*/  SEL R0, RZ, 0x1, !P0 ;  /* 0x00000001ff007807 */ /* 0x000fc80004000000 */
[----:B------:R-:W-:-:S04]  /*1bf0*/  LOP3.LUT R0, R0, 0x1, R5, 0xf8, !PT ;  /* 0x0000000100007812 */ /* 0x000fc800078ef805 */
[----:B------:R-:W-:-:S05]  /*1c00*/  LOP3.LUT R0, R0, R3, RZ, 0xc0, !PT ;  /* 0x0000000300007212 */ /* 0x000fca00078ec0ff */
[----:B------:R-:W-:-:S05]  /*1c10*/  IMAD.IADD R5, R5, 0x1, R0 ;  /* 0x0000000105057824 */ /* 0x000fca00078e0200 */
[----:B------:R-:W-:Y:S01]  /*1c20*/  LOP3.LUT R4, R5, R4, RZ, 0xfc, !PT ;  /* 0x0000000405047212 */ /* 0x000fe200078efcff */
[----:B------:R-:W-:Y:S06]  /*1c30*/  BRA `(.L_x_33) ;  /* 0x0000000000107947 */ /* 0x000fec0003800000 */
.L_x_32:
[----:B------:R-:W-:-:S04]  /*1c40*/  LOP3.LUT R4, R4, 0x80000000, RZ, 0xc0, !PT ;  /* 0x8000000004047812 */ /* 0x000fc800078ec0ff */
[----:B------:R-:W-:Y:S01]  /*1c50*/  LOP3.LUT R4, R4, 0x7f800000, RZ, 0xfc, !PT ;  /* 0x7f80000004047812 */ /* 0x000fe200078efcff */
[----:B------:R-:W-:Y:S06]  /*1c60*/  BRA `(.L_x_33) ;  /* 0x0000000000047947 */ /* 0x000fec0003800000 */
.L_x_31:
[----:B------:R-:W-:-:S07]  /*1c70*/  IMAD R4, R3, 0x800000, R4 ;  /* 0x0080000003047824 */ /* 0x000fce00078e0204 */
.L_x_33:
[----:B------:R-:W-:Y:S05]  /*1c80*/  BSYNC.RECONVERGENT B1 ;  /* 0x0000000000017941 */ /* 0x000fea0003800200 */
.L_x_30:
[----:B------:R-:W-:Y:S05]  /*1c90*/  BRA `(.L_x_34) ;  /* 0x0000000000207947 */ /* 0x000fea0003800000 */
.L_x_29:
[----:B------:R-:W-:-:S04]  /*1ca0*/  LOP3.LUT R4, R5, 0x80000000, R4, 0x48, !PT ;  /* 0x8000000005047812 */ /* 0x000fc800078e4804 */
[----:B------:R-:W-:Y:S01]  /*1cb0*/  LOP3.LUT R4, R4, 0x7f800000, RZ, 0xfc, !PT ;  /* 0x7f80000004047812 */ /* 0x000fe200078efcff */
[----:B------:R-:W-:Y:S06]  /*1cc0*/  BRA `(.L_x_34) ;  /* 0x0000000000147947 */ /* 0x000fec0003800000 */
.L_x_28:
[----:B------:R-:W-:Y:S01]  /*1cd0*/  LOP3.LUT R4, R5, 0x80000000, R4, 0x48, !PT ;  /* 0x8000000005047812 */ /* 0x000fe200078e4804 */
[----:B------:R-:W-:Y:S06]  /*1ce0*/  BRA `(.L_x_34) ;  /* 0x00000000000c7947 */ /* 0x000fec0003800000 */
.L_x_27:
[----:B------:R-:W0:Y:S01]  /*1cf0*/  MUFU.RSQ R4, -QNAN ;  /* 0xffc0000000047908 */ /* 0x000e220000001400 */
[----:B------:R-:W-:Y:S05]  /*1d00*/  BRA `(.L_x_34) ;  /* 0x0000000000047947 */ /* 0x000fea0003800000 */
.L_x_26:
[----:B------:R-:W-:-:S07]  /*1d10*/  FADD.FTZ R4, R4, R5 ;  /* 0x0000000504047221 */ /* 0x000fce0000010000 */
.L_x_34:
[----:B------:R-:W-:Y:S05]  /*1d20*/  BSYNC.RECONVERGENT B0 ;  /* 0x0000000000007941 */ /* 0x000fea0003800200 */
.L_x_24:
[----:B------:R1:W0:Y:S02]  /*1d30*/  LDL R2, [R1] ;  /* 0x0000000001027983 */ /* 0x0002240000100800 */
[----:B-1----:R-:W-:Y:S01]  /*1d40*/  VIADD R1, R1, 0x8 ;  /* 0x0000000801017836 */ /* 0x002fe20000000000 */
[----:B0-----:R-:W-:Y:S06]  /*1d50*/  RET.REL.NODEC R20 `(_Z6kernelIfEvPFT_PS0_S1_S1_jjjjfjEPS1_S4_S4_S1_fjj) ;  /* 0xffffffe014a87950 */ /* 0x001fec0003c3ffff */
.L_x_35:
[----:B------:R-:W-:-:S00]  /*1d60*/  BRA `(.L_x_35) ;  /* 0xfffffffc00fc7947 */ /* 0x000fc0000383ffff */
[----:B------:R-:W-:-:S00]  /*1d70*/  NOP ;  /* 0x0000000000007918 */ /* 0x000fc00000000000 */
        /* <DEDUP_REMOVED lines=8> */
.L_x_38:


//--------------------- .text._Z26descriptiveIntersectionGPUPfS_ --------------------------
	.section	.text._Z26descriptiveIntersectionGPUPfS_,"ax",@progbits
	.align	128
        .global         _Z26descriptiveIntersectionGPUPfS_
        .type           _Z26descriptiveIntersectionGPUPfS_,@function
        .size           _Z26descriptiveIntersectionGPUPfS_,(.L_x_40 - _Z26descriptiveIntersectionGPUPfS_)
        .other          _Z26descriptiveIntersectionGPUPfS_,@"STO_CUDA_ENTRY STV_DEFAULT"
_Z26descriptiveIntersectionGPUPfS_:
.text._Z26descriptiveIntersectionGPUPfS_:
[----:B------:R-:W-:Y:S01]  /*0000*/  LDC R1, c[0x0][0x37c] ;  /* 0x0000df00ff017b82 */ /* 0x000fe20000000800 */
[----:B------:R-:W-:Y:S05]  /*0010*/  EXIT ;  /* 0x000000000000794d */ /* 0x000fea0003800000 */
.L_x_36:
        /* <DEDUP_REMOVED lines=14> */
.L_x_40:


//--------------------- .nv.global.init           --------------------------
	.section	.nv.global.init,"aw",@progbits
	.align	8
.nv.global.init:
	.type		_Z19p_desc_jaccard_distIfE,@object
	.size		_Z19p_desc_jaccard_distIfE,(.L_0 - _Z19p_desc_jaccard_distIfE)
_Z19p_desc_jaccard_distIfE:
        /*0000*/ 	.byte	0x08, 0x00, 0x00, 0x00, 0x00, 0x00, 0x00, 0x00
.L_0:


//--------------------- .nv.shared.reserved.0     --------------------------
	.section	.nv.shared.reserved.0,"aw",@nobits
	.weak		__nv_reservedSMEM_offset_0_alias
	.size		__nv_reservedSMEM_offset_0_alias, 0, 64
	.other		__nv_reservedSMEM_offset_0_alias,@"STO_CUDA_RESERVED_SHARED STV_DEFAULT"
__nv_reservedSMEM_offset_0_alias:
	.zero		0
	.zero		64


//--------------------- .nv.constant0._Z6kernelIfEvPFT_PS0_S1_S1_jjjjfjEPS1_S4_S4_S1_fjj --------------------------
	.section	.nv.constant0._Z6kernelIfEvPFT_PS0_S1_S1_jjjjfjEPS1_S4_S4_S1_fjj,"a",@progbits
	.sectionflags	@""
	.align	4
.nv.constant0._Z6kernelIfEvPFT_PS0_S1_S1_jjjjfjEPS1_S4_S4_S1_fjj:
	.zero		948


//--------------------- .nv.constant0._Z26descriptiveIntersectionGPUPfS_ --------------------------
	.section	.nv.constant0._Z26descriptiveIntersectionGPUPfS_,"a",@progbits
	.sectionflags	@""
	.align	4
.nv.constant0._Z26descriptiveIntersectionGPUPfS_:
	.zero		912


//--------------------- SYMBOLS --------------------------

	.type		.nv.reservedSmem.offset0,@object
	.size		.nv.reservedSmem.offset0,0x4
